//
// Generated by NVIDIA NVVM Compiler
//
// Compiler Build ID: CL-36424714
// Cuda compilation tools, release 13.0, V13.0.88
// Based on NVVM 20.0.0
//

.version 9.0
.target sm_100
.address_size 64

	// .globl	_Z21generateRandomNumbersm
.global .align 4 .b8 precalc_xorwow_matrix[102400];
.global .align 4 .b8 precalc_xorwow_offset_matrix[102400];
.global .align 4 .b8 mrg32k3aM1[2304];
.global .align 4 .b8 mrg32k3aM2[2304];
.global .align 4 .b8 mrg32k3aM1SubSeq[2016];
.global .align 4 .b8 mrg32k3aM2SubSeq[2016];
.global .align 4 .b8 mrg32k3aM1Seq[2304];
.global .align 4 .b8 mrg32k3aM2Seq[2304];
.const .align 8 .b8 __cr_lgamma_table[72];
.global .align 4 .b8 dev_randNums[40];

.visible .entry _Z21generateRandomNumbersm(
	.param .u64 _Z21generateRandomNumbersm_param_0
)
{
	.local .align 8 .b8 	__local_depot0[48];
	.reg .b64 	%SP;
	.reg .b64 	%SPL;
	.reg .pred 	%p<64>;
	.reg .b32 	%r<1202>;
	.reg .b64 	%rd<27>;

	mov.u64 	%SPL, __local_depot0;
	ld.param.u64 	%rd10, [_Z21generateRandomNumbersm_param_0];
	mov.u32 	%r541, %tid.x;
	mov.u32 	%r542, %ctaid.x;
	mov.u32 	%r543, %ntid.x;
	mad.lo.s32 	%r1, %r542, %r543, %r541;
	setp.gt.s32 	%p1, %r1, 9;
	@%p1 bra 	$L__BB0_117;
	add.u64 	%rd1, %SPL, 0;
	cvt.s64.s32 	%rd2, %r1;
	cvt.u32.u64 	%r544, %rd10;
	xor.b32  	%r545, %r544, -1429050551;
	mul.lo.s32 	%r546, %r545, 1099087573;
	{ .reg .b32 tmp; mov.b64 {tmp, %r547}, %rd10; }
	xor.b32  	%r548, %r547, -136515619;
	mul.lo.s32 	%r549, %r548, -1703105765;
	add.s32 	%r550, %r546, %r549;
	add.s32 	%r2, %r550, 6615241;
	add.s32 	%r938, %r546, 123456789;
	st.local.v2.u32 	[%rd1], {%r2, %r938};
	xor.b32  	%r551, %r546, 362436069;
	add.s32 	%r552, %r549, 521288629;
	st.local.v2.u32 	[%rd1+8], {%r551, %r552};
	xor.b32  	%r553, %r549, 88675123;
	add.s32 	%r934, %r546, 5783321;
	st.local.v2.u32 	[%rd1+16], {%r553, %r934};
	setp.eq.s32 	%p2, %r1, 0;
	@%p2 bra 	$L__BB0_116;
	mov.b32 	%r921, 0;
	mov.u64 	%rd26, %rd2;
$L__BB0_3:
	mov.u64 	%rd3, %rd26;
	and.b64  	%rd4, %rd3, 3;
	setp.eq.s64 	%p3, %rd4, 0;
	@%p3 bra 	$L__BB0_115;
	mul.wide.u32 	%rd12, %r921, 3200;
	mov.u64 	%rd13, precalc_xorwow_matrix;
	add.s64 	%rd5, %rd13, %rd12;
	mov.b32 	%r934, 0;
	mov.u32 	%r935, %r934;
	mov.u32 	%r936, %r934;
	mov.u32 	%r937, %r934;
	mov.u32 	%r938, %r934;
	mov.u32 	%r927, %r934;
$L__BB0_5:
	mul.wide.u32 	%rd14, %r927, 4;
	add.s64 	%rd15, %rd1, %rd14;
	ld.local.u32 	%r14, [%rd15+4];
	shl.b32 	%r15, %r927, 5;
	mov.b32 	%r933, 0;
$L__BB0_6:
	.pragma "nounroll";
	shr.u32 	%r557, %r14, %r933;
	and.b32  	%r558, %r557, 1;
	setp.eq.b32 	%p4, %r558, 1;
	not.pred 	%p5, %p4;
	add.s32 	%r559, %r15, %r933;
	mul.lo.s32 	%r560, %r559, 5;
	mul.wide.u32 	%rd16, %r560, 4;
	add.s64 	%rd6, %rd5, %rd16;
	@%p5 bra 	$L__BB0_8;
	ld.global.u32 	%r561, [%rd6];
	xor.b32  	%r938, %r938, %r561;
	ld.global.u32 	%r562, [%rd6+4];
	xor.b32  	%r937, %r937, %r562;
	ld.global.u32 	%r563, [%rd6+8];
	xor.b32  	%r936, %r936, %r563;
	ld.global.u32 	%r564, [%rd6+12];
	xor.b32  	%r935, %r935, %r564;
	ld.global.u32 	%r565, [%rd6+16];
	xor.b32  	%r934, %r934, %r565;
$L__BB0_8:
	and.b32  	%r567, %r557, 2;
	setp.eq.s32 	%p6, %r567, 0;
	@%p6 bra 	$L__BB0_10;
	ld.global.u32 	%r568, [%rd6+20];
	xor.b32  	%r938, %r938, %r568;
	ld.global.u32 	%r569, [%rd6+24];
	xor.b32  	%r937, %r937, %r569;
	ld.global.u32 	%r570, [%rd6+28];
	xor.b32  	%r936, %r936, %r570;
	ld.global.u32 	%r571, [%rd6+32];
	xor.b32  	%r935, %r935, %r571;
	ld.global.u32 	%r572, [%rd6+36];
	xor.b32  	%r934, %r934, %r572;
$L__BB0_10:
	and.b32  	%r574, %r557, 4;
	setp.eq.s32 	%p7, %r574, 0;
	@%p7 bra 	$L__BB0_12;
	ld.global.u32 	%r575, [%rd6+40];
	xor.b32  	%r938, %r938, %r575;
	ld.global.u32 	%r576, [%rd6+44];
	xor.b32  	%r937, %r937, %r576;
	ld.global.u32 	%r577, [%rd6+48];
	xor.b32  	%r936, %r936, %r577;
	ld.global.u32 	%r578, [%rd6+52];
	xor.b32  	%r935, %r935, %r578;
	ld.global.u32 	%r579, [%rd6+56];
	xor.b32  	%r934, %r934, %r579;
$L__BB0_12:
	and.b32  	%r581, %r557, 8;
	setp.eq.s32 	%p8, %r581, 0;
	@%p8 bra 	$L__BB0_14;
	ld.global.u32 	%r582, [%rd6+60];
	xor.b32  	%r938, %r938, %r582;
	ld.global.u32 	%r583, [%rd6+64];
	xor.b32  	%r937, %r937, %r583;
	ld.global.u32 	%r584, [%rd6+68];
	xor.b32  	%r936, %r936, %r584;
	ld.global.u32 	%r585, [%rd6+72];
	xor.b32  	%r935, %r935, %r585;
	ld.global.u32 	%r586, [%rd6+76];
	xor.b32  	%r934, %r934, %r586;
$L__BB0_14:
	and.b32  	%r588, %r557, 16;
	setp.eq.s32 	%p9, %r588, 0;
	@%p9 bra 	$L__BB0_16;
	ld.global.u32 	%r589, [%rd6+80];
	xor.b32  	%r938, %r938, %r589;
	ld.global.u32 	%r590, [%rd6+84];
	xor.b32  	%r937, %r937, %r590;
	ld.global.u32 	%r591, [%rd6+88];
	xor.b32  	%r936, %r936, %r591;
	ld.global.u32 	%r592, [%rd6+92];
	xor.b32  	%r935, %r935, %r592;
	ld.global.u32 	%r593, [%rd6+96];
	xor.b32  	%r934, %r934, %r593;
$L__BB0_16:
	and.b32  	%r595, %r557, 32;
	setp.eq.s32 	%p10, %r595, 0;
	@%p10 bra 	$L__BB0_18;
	ld.global.u32 	%r596, [%rd6+100];
	xor.b32  	%r938, %r938, %r596;
	ld.global.u32 	%r597, [%rd6+104];
	xor.b32  	%r937, %r937, %r597;
	ld.global.u32 	%r598, [%rd6+108];
	xor.b32  	%r936, %r936, %r598;
	ld.global.u32 	%r599, [%rd6+112];
	xor.b32  	%r935, %r935, %r599;
	ld.global.u32 	%r600, [%rd6+116];
	xor.b32  	%r934, %r934, %r600;
$L__BB0_18:
	and.b32  	%r602, %r557, 64;
	setp.eq.s32 	%p11, %r602, 0;
	@%p11 bra 	$L__BB0_20;
	ld.global.u32 	%r603, [%rd6+120];
	xor.b32  	%r938, %r938, %r603;
	ld.global.u32 	%r604, [%rd6+124];
	xor.b32  	%r937, %r937, %r604;
	ld.global.u32 	%r605, [%rd6+128];
	xor.b32  	%r936, %r936, %r605;
	ld.global.u32 	%r606, [%rd6+132];
	xor.b32  	%r935, %r935, %r606;
	ld.global.u32 	%r607, [%rd6+136];
	xor.b32  	%r934, %r934, %r607;
$L__BB0_20:
	and.b32  	%r609, %r557, 128;
	setp.eq.s32 	%p12, %r609, 0;
	@%p12 bra 	$L__BB0_22;
	ld.global.u32 	%r610, [%rd6+140];
	xor.b32  	%r938, %r938, %r610;
	ld.global.u32 	%r611, [%rd6+144];
	xor.b32  	%r937, %r937, %r611;
	ld.global.u32 	%r612, [%rd6+148];
	xor.b32  	%r936, %r936, %r612;
	ld.global.u32 	%r613, [%rd6+152];
	xor.b32  	%r935, %r935, %r613;
	ld.global.u32 	%r614, [%rd6+156];
	xor.b32  	%r934, %r934, %r614;
$L__BB0_22:
	and.b32  	%r616, %r557, 256;
	setp.eq.s32 	%p13, %r616, 0;
	@%p13 bra 	$L__BB0_24;
	ld.global.u32 	%r617, [%rd6+160];
	xor.b32  	%r938, %r938, %r617;
	ld.global.u32 	%r618, [%rd6+164];
	xor.b32  	%r937, %r937, %r618;
	ld.global.u32 	%r619, [%rd6+168];
	xor.b32  	%r936, %r936, %r619;
	ld.global.u32 	%r620, [%rd6+172];
	xor.b32  	%r935, %r935, %r620;
	ld.global.u32 	%r621, [%rd6+176];
	xor.b32  	%r934, %r934, %r621;
$L__BB0_24:
	and.b32  	%r623, %r557, 512;
	setp.eq.s32 	%p14, %r623, 0;
	@%p14 bra 	$L__BB0_26;
	ld.global.u32 	%r624, [%rd6+180];
	xor.b32  	%r938, %r938, %r624;
	ld.global.u32 	%r625, [%rd6+184];
	xor.b32  	%r937, %r937, %r625;
	ld.global.u32 	%r626, [%rd6+188];
	xor.b32  	%r936, %r936, %r626;
	ld.global.u32 	%r627, [%rd6+192];
	xor.b32  	%r935, %r935, %r627;
	ld.global.u32 	%r628, [%rd6+196];
	xor.b32  	%r934, %r934, %r628;
$L__BB0_26:
	and.b32  	%r630, %r557, 1024;
	setp.eq.s32 	%p15, %r630, 0;
	@%p15 bra 	$L__BB0_28;
	ld.global.u32 	%r631, [%rd6+200];
	xor.b32  	%r938, %r938, %r631;
	ld.global.u32 	%r632, [%rd6+204];
	xor.b32  	%r937, %r937, %r632;
	ld.global.u32 	%r633, [%rd6+208];
	xor.b32  	%r936, %r936, %r633;
	ld.global.u32 	%r634, [%rd6+212];
	xor.b32  	%r935, %r935, %r634;
	ld.global.u32 	%r635, [%rd6+216];
	xor.b32  	%r934, %r934, %r635;
$L__BB0_28:
	and.b32  	%r637, %r557, 2048;
	setp.eq.s32 	%p16, %r637, 0;
	@%p16 bra 	$L__BB0_30;
	ld.global.u32 	%r638, [%rd6+220];
	xor.b32  	%r938, %r938, %r638;
	ld.global.u32 	%r639, [%rd6+224];
	xor.b32  	%r937, %r937, %r639;
	ld.global.u32 	%r640, [%rd6+228];
	xor.b32  	%r936, %r936, %r640;
	ld.global.u32 	%r641, [%rd6+232];
	xor.b32  	%r935, %r935, %r641;
	ld.global.u32 	%r642, [%rd6+236];
	xor.b32  	%r934, %r934, %r642;
$L__BB0_30:
	and.b32  	%r644, %r557, 4096;
	setp.eq.s32 	%p17, %r644, 0;
	@%p17 bra 	$L__BB0_32;
	ld.global.u32 	%r645, [%rd6+240];
	xor.b32  	%r938, %r938, %r645;
	ld.global.u32 	%r646, [%rd6+244];
	xor.b32  	%r937, %r937, %r646;
	ld.global.u32 	%r647, [%rd6+248];
	xor.b32  	%r936, %r936, %r647;
	ld.global.u32 	%r648, [%rd6+252];
	xor.b32  	%r935, %r935, %r648;
	ld.global.u32 	%r649, [%rd6+256];
	xor.b32  	%r934, %r934, %r649;
$L__BB0_32:
	and.b32  	%r651, %r557, 8192;
	setp.eq.s32 	%p18, %r651, 0;
	@%p18 bra 	$L__BB0_34;
	ld.global.u32 	%r652, [%rd6+260];
	xor.b32  	%r938, %r938, %r652;
	ld.global.u32 	%r653, [%rd6+264];
	xor.b32  	%r937, %r937, %r653;
	ld.global.u32 	%r654, [%rd6+268];
	xor.b32  	%r936, %r936, %r654;
	ld.global.u32 	%r655, [%rd6+272];
	xor.b32  	%r935, %r935, %r655;
	ld.global.u32 	%r656, [%rd6+276];
	xor.b32  	%r934, %r934, %r656;
$L__BB0_34:
	and.b32  	%r658, %r557, 16384;
	setp.eq.s32 	%p19, %r658, 0;
	@%p19 bra 	$L__BB0_36;
	ld.global.u32 	%r659, [%rd6+280];
	xor.b32  	%r938, %r938, %r659;
	ld.global.u32 	%r660, [%rd6+284];
	xor.b32  	%r937, %r937, %r660;
	ld.global.u32 	%r661, [%rd6+288];
	xor.b32  	%r936, %r936, %r661;
	ld.global.u32 	%r662, [%rd6+292];
	xor.b32  	%r935, %r935, %r662;
	ld.global.u32 	%r663, [%rd6+296];
	xor.b32  	%r934, %r934, %r663;
$L__BB0_36:
	and.b32  	%r665, %r557, 32768;
	setp.eq.s32 	%p20, %r665, 0;
	@%p20 bra 	$L__BB0_38;
	ld.global.u32 	%r666, [%rd6+300];
	xor.b32  	%r938, %r938, %r666;
	ld.global.u32 	%r667, [%rd6+304];
	xor.b32  	%r937, %r937, %r667;
	ld.global.u32 	%r668, [%rd6+308];
	xor.b32  	%r936, %r936, %r668;
	ld.global.u32 	%r669, [%rd6+312];
	xor.b32  	%r935, %r935, %r669;
	ld.global.u32 	%r670, [%rd6+316];
	xor.b32  	%r934, %r934, %r670;
$L__BB0_38:
	add.s32 	%r933, %r933, 16;
	setp.ne.s32 	%p21, %r933, 32;
	@%p21 bra 	$L__BB0_6;
	mad.lo.s32 	%r671, %r927, -31, %r15;
	add.s32 	%r927, %r671, 1;
	setp.ne.s32 	%p22, %r927, 5;
	@%p22 bra 	$L__BB0_5;
	st.local.u32 	[%rd1+4], %r938;
	st.local.v2.u32 	[%rd1+8], {%r937, %r936};
	st.local.v2.u32 	[%rd1+16], {%r935, %r934};
	setp.eq.s64 	%p23, %rd4, 1;
	@%p23 bra 	$L__BB0_115;
	mov.b32 	%r934, 0;
	mov.u32 	%r1027, %r934;
	mov.u32 	%r1028, %r934;
	mov.u32 	%r1029, %r934;
	mov.u32 	%r938, %r934;
	mov.u32 	%r1019, %r934;
$L__BB0_42:
	mul.wide.u32 	%rd17, %r1019, 4;
	add.s64 	%rd18, %rd1, %rd17;
	ld.local.u32 	%r190, [%rd18+4];
	shl.b32 	%r191, %r1019, 5;
	mov.b32 	%r1025, 0;
$L__BB0_43:
	.pragma "nounroll";
	shr.u32 	%r674, %r190, %r1025;
	and.b32  	%r675, %r674, 1;
	setp.eq.b32 	%p24, %r675, 1;
	not.pred 	%p25, %p24;
	add.s32 	%r676, %r191, %r1025;
	mul.lo.s32 	%r677, %r676, 5;
	mul.wide.u32 	%rd19, %r677, 4;
	add.s64 	%rd7, %rd5, %rd19;
	@%p25 bra 	$L__BB0_45;
	ld.global.u32 	%r678, [%rd7];
	xor.b32  	%r938, %r938, %r678;
	ld.global.u32 	%r679, [%rd7+4];
	xor.b32  	%r1029, %r1029, %r679;
	ld.global.u32 	%r680, [%rd7+8];
	xor.b32  	%r1028, %r1028, %r680;
	ld.global.u32 	%r681, [%rd7+12];
	xor.b32  	%r1027, %r1027, %r681;
	ld.global.u32 	%r682, [%rd7+16];
	xor.b32  	%r934, %r934, %r682;
$L__BB0_45:
	and.b32  	%r684, %r674, 2;
	setp.eq.s32 	%p26, %r684, 0;
	@%p26 bra 	$L__BB0_47;
	ld.global.u32 	%r685, [%rd7+20];
	xor.b32  	%r938, %r938, %r685;
	ld.global.u32 	%r686, [%rd7+24];
	xor.b32  	%r1029, %r1029, %r686;
	ld.global.u32 	%r687, [%rd7+28];
	xor.b32  	%r1028, %r1028, %r687;
	ld.global.u32 	%r688, [%rd7+32];
	xor.b32  	%r1027, %r1027, %r688;
	ld.global.u32 	%r689, [%rd7+36];
	xor.b32  	%r934, %r934, %r689;
$L__BB0_47:
	and.b32  	%r691, %r674, 4;
	setp.eq.s32 	%p27, %r691, 0;
	@%p27 bra 	$L__BB0_49;
	ld.global.u32 	%r692, [%rd7+40];
	xor.b32  	%r938, %r938, %r692;
	ld.global.u32 	%r693, [%rd7+44];
	xor.b32  	%r1029, %r1029, %r693;
	ld.global.u32 	%r694, [%rd7+48];
	xor.b32  	%r1028, %r1028, %r694;
	ld.global.u32 	%r695, [%rd7+52];
	xor.b32  	%r1027, %r1027, %r695;
	ld.global.u32 	%r696, [%rd7+56];
	xor.b32  	%r934, %r934, %r696;
$L__BB0_49:
	and.b32  	%r698, %r674, 8;
	setp.eq.s32 	%p28, %r698, 0;
	@%p28 bra 	$L__BB0_51;
	ld.global.u32 	%r699, [%rd7+60];
	xor.b32  	%r938, %r938, %r699;
	ld.global.u32 	%r700, [%rd7+64];
	xor.b32  	%r1029, %r1029, %r700;
	ld.global.u32 	%r701, [%rd7+68];
	xor.b32  	%r1028, %r1028, %r701;
	ld.global.u32 	%r702, [%rd7+72];
	xor.b32  	%r1027, %r1027, %r702;
	ld.global.u32 	%r703, [%rd7+76];
	xor.b32  	%r934, %r934, %r703;
$L__BB0_51:
	and.b32  	%r705, %r674, 16;
	setp.eq.s32 	%p29, %r705, 0;
	@%p29 bra 	$L__BB0_53;
	ld.global.u32 	%r706, [%rd7+80];
	xor.b32  	%r938, %r938, %r706;
	ld.global.u32 	%r707, [%rd7+84];
	xor.b32  	%r1029, %r1029, %r707;
	ld.global.u32 	%r708, [%rd7+88];
	xor.b32  	%r1028, %r1028, %r708;
	ld.global.u32 	%r709, [%rd7+92];
	xor.b32  	%r1027, %r1027, %r709;
	ld.global.u32 	%r710, [%rd7+96];
	xor.b32  	%r934, %r934, %r710;
$L__BB0_53:
	and.b32  	%r712, %r674, 32;
	setp.eq.s32 	%p30, %r712, 0;
	@%p30 bra 	$L__BB0_55;
	ld.global.u32 	%r713, [%rd7+100];
	xor.b32  	%r938, %r938, %r713;
	ld.global.u32 	%r714, [%rd7+104];
	xor.b32  	%r1029, %r1029, %r714;
	ld.global.u32 	%r715, [%rd7+108];
	xor.b32  	%r1028, %r1028, %r715;
	ld.global.u32 	%r716, [%rd7+112];
	xor.b32  	%r1027, %r1027, %r716;
	ld.global.u32 	%r717, [%rd7+116];
	xor.b32  	%r934, %r934, %r717;
$L__BB0_55:
	and.b32  	%r719, %r674, 64;
	setp.eq.s32 	%p31, %r719, 0;
	@%p31 bra 	$L__BB0_57;
	ld.global.u32 	%r720, [%rd7+120];
	xor.b32  	%r938, %r938, %r720;
	ld.global.u32 	%r721, [%rd7+124];
	xor.b32  	%r1029, %r1029, %r721;
	ld.global.u32 	%r722, [%rd7+128];
	xor.b32  	%r1028, %r1028, %r722;
	ld.global.u32 	%r723, [%rd7+132];
	xor.b32  	%r1027, %r1027, %r723;
	ld.global.u32 	%r724, [%rd7+136];
	xor.b32  	%r934, %r934, %r724;
$L__BB0_57:
	and.b32  	%r726, %r674, 128;
	setp.eq.s32 	%p32, %r726, 0;
	@%p32 bra 	$L__BB0_59;
	ld.global.u32 	%r727, [%rd7+140];
	xor.b32  	%r938, %r938, %r727;
	ld.global.u32 	%r728, [%rd7+144];
	xor.b32  	%r1029, %r1029, %r728;
	ld.global.u32 	%r729, [%rd7+148];
	xor.b32  	%r1028, %r1028, %r729;
	ld.global.u32 	%r730, [%rd7+152];
	xor.b32  	%r1027, %r1027, %r730;
	ld.global.u32 	%r731, [%rd7+156];
	xor.b32  	%r934, %r934, %r731;
$L__BB0_59:
	and.b32  	%r733, %r674, 256;
	setp.eq.s32 	%p33, %r733, 0;
	@%p33 bra 	$L__BB0_61;
	ld.global.u32 	%r734, [%rd7+160];
	xor.b32  	%r938, %r938, %r734;
	ld.global.u32 	%r735, [%rd7+164];
	xor.b32  	%r1029, %r1029, %r735;
	ld.global.u32 	%r736, [%rd7+168];
	xor.b32  	%r1028, %r1028, %r736;
	ld.global.u32 	%r737, [%rd7+172];
	xor.b32  	%r1027, %r1027, %r737;
	ld.global.u32 	%r738, [%rd7+176];
	xor.b32  	%r934, %r934, %r738;
$L__BB0_61:
	and.b32  	%r740, %r674, 512;
	setp.eq.s32 	%p34, %r740, 0;
	@%p34 bra 	$L__BB0_63;
	ld.global.u32 	%r741, [%rd7+180];
	xor.b32  	%r938, %r938, %r741;
	ld.global.u32 	%r742, [%rd7+184];
	xor.b32  	%r1029, %r1029, %r742;
	ld.global.u32 	%r743, [%rd7+188];
	xor.b32  	%r1028, %r1028, %r743;
	ld.global.u32 	%r744, [%rd7+192];
	xor.b32  	%r1027, %r1027, %r744;
	ld.global.u32 	%r745, [%rd7+196];
	xor.b32  	%r934, %r934, %r745;
$L__BB0_63:
	and.b32  	%r747, %r674, 1024;
	setp.eq.s32 	%p35, %r747, 0;
	@%p35 bra 	$L__BB0_65;
	ld.global.u32 	%r748, [%rd7+200];
	xor.b32  	%r938, %r938, %r748;
	ld.global.u32 	%r749, [%rd7+204];
	xor.b32  	%r1029, %r1029, %r749;
	ld.global.u32 	%r750, [%rd7+208];
	xor.b32  	%r1028, %r1028, %r750;
	ld.global.u32 	%r751, [%rd7+212];
	xor.b32  	%r1027, %r1027, %r751;
	ld.global.u32 	%r752, [%rd7+216];
	xor.b32  	%r934, %r934, %r752;
$L__BB0_65:
	and.b32  	%r754, %r674, 2048;
	setp.eq.s32 	%p36, %r754, 0;
	@%p36 bra 	$L__BB0_67;
	ld.global.u32 	%r755, [%rd7+220];
	xor.b32  	%r938, %r938, %r755;
	ld.global.u32 	%r756, [%rd7+224];
	xor.b32  	%r1029, %r1029, %r756;
	ld.global.u32 	%r757, [%rd7+228];
	xor.b32  	%r1028, %r1028, %r757;
	ld.global.u32 	%r758, [%rd7+232];
	xor.b32  	%r1027, %r1027, %r758;
	ld.global.u32 	%r759, [%rd7+236];
	xor.b32  	%r934, %r934, %r759;
$L__BB0_67:
	and.b32  	%r761, %r674, 4096;
	setp.eq.s32 	%p37, %r761, 0;
	@%p37 bra 	$L__BB0_69;
	ld.global.u32 	%r762, [%rd7+240];
	xor.b32  	%r938, %r938, %r762;
	ld.global.u32 	%r763, [%rd7+244];
	xor.b32  	%r1029, %r1029, %r763;
	ld.global.u32 	%r764, [%rd7+248];
	xor.b32  	%r1028, %r1028, %r764;
	ld.global.u32 	%r765, [%rd7+252];
	xor.b32  	%r1027, %r1027, %r765;
	ld.global.u32 	%r766, [%rd7+256];
	xor.b32  	%r934, %r934, %r766;
$L__BB0_69:
	and.b32  	%r768, %r674, 8192;
	setp.eq.s32 	%p38, %r768, 0;
	@%p38 bra 	$L__BB0_71;
	ld.global.u32 	%r769, [%rd7+260];
	xor.b32  	%r938, %r938, %r769;
	ld.global.u32 	%r770, [%rd7+264];
	xor.b32  	%r1029, %r1029, %r770;
	ld.global.u32 	%r771, [%rd7+268];
	xor.b32  	%r1028, %r1028, %r771;
	ld.global.u32 	%r772, [%rd7+272];
	xor.b32  	%r1027, %r1027, %r772;
	ld.global.u32 	%r773, [%rd7+276];
	xor.b32  	%r934, %r934, %r773;
$L__BB0_71:
	and.b32  	%r775, %r674, 16384;
	setp.eq.s32 	%p39, %r775, 0;
	@%p39 bra 	$L__BB0_73;
	ld.global.u32 	%r776, [%rd7+280];
	xor.b32  	%r938, %r938, %r776;
	ld.global.u32 	%r777, [%rd7+284];
	xor.b32  	%r1029, %r1029, %r777;
	ld.global.u32 	%r778, [%rd7+288];
	xor.b32  	%r1028, %r1028, %r778;
	ld.global.u32 	%r779, [%rd7+292];
	xor.b32  	%r1027, %r1027, %r779;
	ld.global.u32 	%r780, [%rd7+296];
	xor.b32  	%r934, %r934, %r780;
$L__BB0_73:
	and.b32  	%r782, %r674, 32768;
	setp.eq.s32 	%p40, %r782, 0;
	@%p40 bra 	$L__BB0_75;
	ld.global.u32 	%r783, [%rd7+300];
	xor.b32  	%r938, %r938, %r783;
	ld.global.u32 	%r784, [%rd7+304];
	xor.b32  	%r1029, %r1029, %r784;
	ld.global.u32 	%r785, [%rd7+308];
	xor.b32  	%r1028, %r1028, %r785;
	ld.global.u32 	%r786, [%rd7+312];
	xor.b32  	%r1027, %r1027, %r786;
	ld.global.u32 	%r787, [%rd7+316];
	xor.b32  	%r934, %r934, %r787;
$L__BB0_75:
	add.s32 	%r1025, %r1025, 16;
	setp.ne.s32 	%p41, %r1025, 32;
	@%p41 bra 	$L__BB0_43;
	mad.lo.s32 	%r788, %r1019, -31, %r191;
	add.s32 	%r1019, %r788, 1;
	setp.ne.s32 	%p42, %r1019, 5;
	@%p42 bra 	$L__BB0_42;
	st.local.u32 	[%rd1+4], %r938;
	st.local.v2.u32 	[%rd1+8], {%r1029, %r1028};
	st.local.v2.u32 	[%rd1+16], {%r1027, %r934};
	setp.ne.s64 	%p43, %rd4, 3;
	@%p43 bra 	$L__BB0_115;
	mov.b32 	%r934, 0;
	mov.u32 	%r1119, %r934;
	mov.u32 	%r1120, %r934;
	mov.u32 	%r1121, %r934;
	mov.u32 	%r938, %r934;
	mov.u32 	%r1111, %r934;
$L__BB0_79:
	mul.wide.u32 	%rd20, %r1111, 4;
	add.s64 	%rd21, %rd1, %rd20;
	ld.local.u32 	%r366, [%rd21+4];
	shl.b32 	%r367, %r1111, 5;
	mov.b32 	%r1117, 0;
$L__BB0_80:
	.pragma "nounroll";
	shr.u32 	%r791, %r366, %r1117;
	and.b32  	%r792, %r791, 1;
	setp.eq.b32 	%p44, %r792, 1;
	not.pred 	%p45, %p44;
	add.s32 	%r793, %r367, %r1117;
	mul.lo.s32 	%r794, %r793, 5;
	mul.wide.u32 	%rd22, %r794, 4;
	add.s64 	%rd8, %rd5, %rd22;
	@%p45 bra 	$L__BB0_82;
	ld.global.u32 	%r795, [%rd8];
	xor.b32  	%r938, %r938, %r795;
	ld.global.u32 	%r796, [%rd8+4];
	xor.b32  	%r1121, %r1121, %r796;
	ld.global.u32 	%r797, [%rd8+8];
	xor.b32  	%r1120, %r1120, %r797;
	ld.global.u32 	%r798, [%rd8+12];
	xor.b32  	%r1119, %r1119, %r798;
	ld.global.u32 	%r799, [%rd8+16];
	xor.b32  	%r934, %r934, %r799;
$L__BB0_82:
	and.b32  	%r801, %r791, 2;
	setp.eq.s32 	%p46, %r801, 0;
	@%p46 bra 	$L__BB0_84;
	ld.global.u32 	%r802, [%rd8+20];
	xor.b32  	%r938, %r938, %r802;
	ld.global.u32 	%r803, [%rd8+24];
	xor.b32  	%r1121, %r1121, %r803;
	ld.global.u32 	%r804, [%rd8+28];
	xor.b32  	%r1120, %r1120, %r804;
	ld.global.u32 	%r805, [%rd8+32];
	xor.b32  	%r1119, %r1119, %r805;
	ld.global.u32 	%r806, [%rd8+36];
	xor.b32  	%r934, %r934, %r806;
$L__BB0_84:
	and.b32  	%r808, %r791, 4;
	setp.eq.s32 	%p47, %r808, 0;
	@%p47 bra 	$L__BB0_86;
	ld.global.u32 	%r809, [%rd8+40];
	xor.b32  	%r938, %r938, %r809;
	ld.global.u32 	%r810, [%rd8+44];
	xor.b32  	%r1121, %r1121, %r810;
	ld.global.u32 	%r811, [%rd8+48];
	xor.b32  	%r1120, %r1120, %r811;
	ld.global.u32 	%r812, [%rd8+52];
	xor.b32  	%r1119, %r1119, %r812;
	ld.global.u32 	%r813, [%rd8+56];
	xor.b32  	%r934, %r934, %r813;
$L__BB0_86:
	and.b32  	%r815, %r791, 8;
	setp.eq.s32 	%p48, %r815, 0;
	@%p48 bra 	$L__BB0_88;
	ld.global.u32 	%r816, [%rd8+60];
	xor.b32  	%r938, %r938, %r816;
	ld.global.u32 	%r817, [%rd8+64];
	xor.b32  	%r1121, %r1121, %r817;
	ld.global.u32 	%r818, [%rd8+68];
	xor.b32  	%r1120, %r1120, %r818;
	ld.global.u32 	%r819, [%rd8+72];
	xor.b32  	%r1119, %r1119, %r819;
	ld.global.u32 	%r820, [%rd8+76];
	xor.b32  	%r934, %r934, %r820;
$L__BB0_88:
	and.b32  	%r822, %r791, 16;
	setp.eq.s32 	%p49, %r822, 0;
	@%p49 bra 	$L__BB0_90;
	ld.global.u32 	%r823, [%rd8+80];
	xor.b32  	%r938, %r938, %r823;
	ld.global.u32 	%r824, [%rd8+84];
	xor.b32  	%r1121, %r1121, %r824;
	ld.global.u32 	%r825, [%rd8+88];
	xor.b32  	%r1120, %r1120, %r825;
	ld.global.u32 	%r826, [%rd8+92];
	xor.b32  	%r1119, %r1119, %r826;
	ld.global.u32 	%r827, [%rd8+96];
	xor.b32  	%r934, %r934, %r827;
$L__BB0_90:
	and.b32  	%r829, %r791, 32;
	setp.eq.s32 	%p50, %r829, 0;
	@%p50 bra 	$L__BB0_92;
	ld.global.u32 	%r830, [%rd8+100];
	xor.b32  	%r938, %r938, %r830;
	ld.global.u32 	%r831, [%rd8+104];
	xor.b32  	%r1121, %r1121, %r831;
	ld.global.u32 	%r832, [%rd8+108];
	xor.b32  	%r1120, %r1120, %r832;
	ld.global.u32 	%r833, [%rd8+112];
	xor.b32  	%r1119, %r1119, %r833;
	ld.global.u32 	%r834, [%rd8+116];
	xor.b32  	%r934, %r934, %r834;
$L__BB0_92:
	and.b32  	%r836, %r791, 64;
	setp.eq.s32 	%p51, %r836, 0;
	@%p51 bra 	$L__BB0_94;
	ld.global.u32 	%r837, [%rd8+120];
	xor.b32  	%r938, %r938, %r837;
	ld.global.u32 	%r838, [%rd8+124];
	xor.b32  	%r1121, %r1121, %r838;
	ld.global.u32 	%r839, [%rd8+128];
	xor.b32  	%r1120, %r1120, %r839;
	ld.global.u32 	%r840, [%rd8+132];
	xor.b32  	%r1119, %r1119, %r840;
	ld.global.u32 	%r841, [%rd8+136];
	xor.b32  	%r934, %r934, %r841;
$L__BB0_94:
	and.b32  	%r843, %r791, 128;
	setp.eq.s32 	%p52, %r843, 0;
	@%p52 bra 	$L__BB0_96;
	ld.global.u32 	%r844, [%rd8+140];
	xor.b32  	%r938, %r938, %r844;
	ld.global.u32 	%r845, [%rd8+144];
	xor.b32  	%r1121, %r1121, %r845;
	ld.global.u32 	%r846, [%rd8+148];
	xor.b32  	%r1120, %r1120, %r846;
	ld.global.u32 	%r847, [%rd8+152];
	xor.b32  	%r1119, %r1119, %r847;
	ld.global.u32 	%r848, [%rd8+156];
	xor.b32  	%r934, %r934, %r848;
$L__BB0_96:
	and.b32  	%r850, %r791, 256;
	setp.eq.s32 	%p53, %r850, 0;
	@%p53 bra 	$L__BB0_98;
	ld.global.u32 	%r851, [%rd8+160];
	xor.b32  	%r938, %r938, %r851;
	ld.global.u32 	%r852, [%rd8+164];
	xor.b32  	%r1121, %r1121, %r852;
	ld.global.u32 	%r853, [%rd8+168];
	xor.b32  	%r1120, %r1120, %r853;
	ld.global.u32 	%r854, [%rd8+172];
	xor.b32  	%r1119, %r1119, %r854;
	ld.global.u32 	%r855, [%rd8+176];
	xor.b32  	%r934, %r934, %r855;
$L__BB0_98:
	and.b32  	%r857, %r791, 512;
	setp.eq.s32 	%p54, %r857, 0;
	@%p54 bra 	$L__BB0_100;
	ld.global.u32 	%r858, [%rd8+180];
	xor.b32  	%r938, %r938, %r858;
	ld.global.u32 	%r859, [%rd8+184];
	xor.b32  	%r1121, %r1121, %r859;
	ld.global.u32 	%r860, [%rd8+188];
	xor.b32  	%r1120, %r1120, %r860;
	ld.global.u32 	%r861, [%rd8+192];
	xor.b32  	%r1119, %r1119, %r861;
	ld.global.u32 	%r862, [%rd8+196];
	xor.b32  	%r934, %r934, %r862;
$L__BB0_100:
	and.b32  	%r864, %r791, 1024;
	setp.eq.s32 	%p55, %r864, 0;
	@%p55 bra 	$L__BB0_102;
	ld.global.u32 	%r865, [%rd8+200];
	xor.b32  	%r938, %r938, %r865;
	ld.global.u32 	%r866, [%rd8+204];
	xor.b32  	%r1121, %r1121, %r866;
	ld.global.u32 	%r867, [%rd8+208];
	xor.b32  	%r1120, %r1120, %r867;
	ld.global.u32 	%r868, [%rd8+212];
	xor.b32  	%r1119, %r1119, %r868;
	ld.global.u32 	%r869, [%rd8+216];
	xor.b32  	%r934, %r934, %r869;
$L__BB0_102:
	and.b32  	%r871, %r791, 2048;
	setp.eq.s32 	%p56, %r871, 0;
	@%p56 bra 	$L__BB0_104;
	ld.global.u32 	%r872, [%rd8+220];
	xor.b32  	%r938, %r938, %r872;
	ld.global.u32 	%r873, [%rd8+224];
	xor.b32  	%r1121, %r1121, %r873;
	ld.global.u32 	%r874, [%rd8+228];
	xor.b32  	%r1120, %r1120, %r874;
	ld.global.u32 	%r875, [%rd8+232];
	xor.b32  	%r1119, %r1119, %r875;
	ld.global.u32 	%r876, [%rd8+236];
	xor.b32  	%r934, %r934, %r876;
$L__BB0_104:
	and.b32  	%r878, %r791, 4096;
	setp.eq.s32 	%p57, %r878, 0;
	@%p57 bra 	$L__BB0_106;
	ld.global.u32 	%r879, [%rd8+240];
	xor.b32  	%r938, %r938, %r879;
	ld.global.u32 	%r880, [%rd8+244];
	xor.b32  	%r1121, %r1121, %r880;
	ld.global.u32 	%r881, [%rd8+248];
	xor.b32  	%r1120, %r1120, %r881;
	ld.global.u32 	%r882, [%rd8+252];
	xor.b32  	%r1119, %r1119, %r882;
	ld.global.u32 	%r883, [%rd8+256];
	xor.b32  	%r934, %r934, %r883;
$L__BB0_106:
	and.b32  	%r885, %r791, 8192;
	setp.eq.s32 	%p58, %r885, 0;
	@%p58 bra 	$L__BB0_108;
	ld.global.u32 	%r886, [%rd8+260];
	xor.b32  	%r938, %r938, %r886;
	ld.global.u32 	%r887, [%rd8+264];
	xor.b32  	%r1121, %r1121, %r887;
	ld.global.u32 	%r888, [%rd8+268];
	xor.b32  	%r1120, %r1120, %r888;
	ld.global.u32 	%r889, [%rd8+272];
	xor.b32  	%r1119, %r1119, %r889;
	ld.global.u32 	%r890, [%rd8+276];
	xor.b32  	%r934, %r934, %r890;
$L__BB0_108:
	and.b32  	%r892, %r791, 16384;
	setp.eq.s32 	%p59, %r892, 0;
	@%p59 bra 	$L__BB0_110;
	ld.global.u32 	%r893, [%rd8+280];
	xor.b32  	%r938, %r938, %r893;
	ld.global.u32 	%r894, [%rd8+284];
	xor.b32  	%r1121, %r1121, %r894;
	ld.global.u32 	%r895, [%rd8+288];
	xor.b32  	%r1120, %r1120, %r895;
	ld.global.u32 	%r896, [%rd8+292];
	xor.b32  	%r1119, %r1119, %r896;
	ld.global.u32 	%r897, [%rd8+296];
	xor.b32  	%r934, %r934, %r897;
$L__BB0_110:
	and.b32  	%r899, %r791, 32768;
	setp.eq.s32 	%p60, %r899, 0;
	@%p60 bra 	$L__BB0_112;
	ld.global.u32 	%r900, [%rd8+300];
	xor.b32  	%r938, %r938, %r900;
	ld.global.u32 	%r901, [%rd8+304];
	xor.b32  	%r1121, %r1121, %r901;
	ld.global.u32 	%r902, [%rd8+308];
	xor.b32  	%r1120, %r1120, %r902;
	ld.global.u32 	%r903, [%rd8+312];
	xor.b32  	%r1119, %r1119, %r903;
	ld.global.u32 	%r904, [%rd8+316];
	xor.b32  	%r934, %r934, %r904;
$L__BB0_112:
	add.s32 	%r1117, %r1117, 16;
	setp.ne.s32 	%p61, %r1117, 32;
	@%p61 bra 	$L__BB0_80;
	mad.lo.s32 	%r905, %r1111, -31, %r367;
	add.s32 	%r1111, %r905, 1;
	setp.ne.s32 	%p62, %r1111, 5;
	@%p62 bra 	$L__BB0_79;
	st.local.u32 	[%rd1+4], %r938;
	st.local.v2.u32 	[%rd1+8], {%r1121, %r1120};
	st.local.v2.u32 	[%rd1+16], {%r1119, %r934};
$L__BB0_115:
	shr.u64 	%rd26, %rd3, 2;
	add.s32 	%r921, %r921, 1;
	setp.gt.u64 	%p63, %rd3, 3;
	@%p63 bra 	$L__BB0_3;
$L__BB0_116:
	shr.u32 	%r906, %r938, 2;
	xor.b32  	%r907, %r906, %r938;
	shl.b32 	%r908, %r934, 4;
	shl.b32 	%r909, %r907, 1;
	xor.b32  	%r910, %r909, %r908;
	xor.b32  	%r911, %r910, %r907;
	xor.b32  	%r912, %r911, %r934;
	add.s32 	%r913, %r2, %r912;
	add.s32 	%r914, %r913, 362437;
	mul.hi.u32 	%r915, %r914, 274877907;
	shr.u32 	%r916, %r915, 5;
	mul.lo.s32 	%r917, %r916, 500;
	sub.s32 	%r918, %r914, %r917;
	shl.b64 	%rd23, %rd2, 2;
	mov.u64 	%rd24, dev_randNums;
	add.s64 	%rd25, %rd24, %rd23;
	st.global.u32 	[%rd25], %r918;
$L__BB0_117:
	ret;

}
	// .globl	_Z11evenOddSortv
.visible .entry _Z11evenOddSortv()
{


	ret;

}


// ===== COMPILED SASS (sm_100) =====

	.target	sm_100

	.elftype	@"ET_EXEC"


//--------------------- .note.nv.tkinfo           --------------------------
	.section	.note.nv.tkinfo,"",@"SHT_NOTE"
	.sectionflags	@"SHF_NOTE_NV_TKINFO"
	.tkinfo
        /*0018*/ 	.word	0x00000002
        /*0030*/ 	.string	""
        /*0030*/ 	.string	"ptxas"
        /*0030*/ 	.string	"Cuda compilation tools, release 13.0, V13.0.88"
        /*0030*/ 	.string	"Build cuda_13.0.r13.0/compiler.36424714_0"
        /*0030*/ 	.string	"-arch sm_100 -m 64 "



//--------------------- .note.nv.cuinfo           --------------------------
	.section	.note.nv.cuinfo,"",@"SHT_NOTE"
	.sectionflags	@"SHF_NOTE_NV_CUINFO"
        /*0018*/ 	.short	0x0002
        /*001a*/ 	.short	0x0064
        /*001c*/ 	.short	0x0082
	.zero		2


//--------------------- .nv.info                  --------------------------
	.section	.nv.info,"",@"SHT_CUDA_INFO"
	.align	4


	//----- nvinfo : EIATTR_REGCOUNT
	.align		4
        /*0000*/ 	.byte	0x04, 0x2f
        /*0002*/ 	.short	(.L_11 - .L_10)
	.align		4
.L_10:
        /*0004*/ 	.word	index@(_Z21generateRandomNumbersm)
        /*0008*/ 	.word	0x0000001f


	//----- nvinfo : EIATTR_FRAME_SIZE
	.align		4
.L_11:
        /*000c*/ 	.byte	0x04, 0x11
        /*000e*/ 	.short	(.L_13 - .L_12)
	.align		4
.L_12:
        /*0010*/ 	.word	index@(_Z21generateRandomNumbersm)
        /*0014*/ 	.word	0x00000030


	//----- nvinfo : EIATTR_REGCOUNT
	.align		4
.L_13:
        /*0018*/ 	.byte	0x04, 0x2f
        /*001a*/ 	.short	(.L_15 - .L_14)
	.align		4
.L_14:
        /*001c*/ 	.word	index@(_Z11evenOddSortv)
        /*0020*/ 	.word	0x00000004


	//----- nvinfo : EIATTR_FRAME_SIZE
	.align		4
.L_15:
        /*0024*/ 	.byte	0x04, 0x11
        /*0026*/ 	.short	(.L_17 - .L_16)
	.align		4
.L_16:
        /*0028*/ 	.word	index@(_Z11evenOddSortv)
        /*002c*/ 	.word	0x00000000


	//----- nvinfo : EIATTR_MIN_STACK_SIZE
	.align		4
.L_17:
        /*0030*/ 	.byte	0x04, 0x12
        /*0032*/ 	.short	(.L_19 - .L_18)
	.align		4
.L_18:
        /*0034*/ 	.word	index@(_Z11evenOddSortv)
        /*0038*/ 	.word	0x00000000


	//----- nvinfo : EIATTR_MIN_STACK_SIZE
	.align		4
.L_19:
        /*003c*/ 	.byte	0x04, 0x12
        /*003e*/ 	.short	(.L_21 - .L_20)
	.align		4
.L_20:
        /*0040*/ 	.word	index@(_Z21generateRandomNumbersm)
        /*0044*/ 	.word	0x00000030
.L_21:


//--------------------- .nv.compat                --------------------------
	.section	.nv.compat,"",@"SHT_CUDA_COMPAT_INFO"
	.align	4
        /*0000*/ 	.byte	0x02, 0x09, 0x00, 0x00, 0x02, 0x02, 0x01, 0x00, 0x02, 0x05, 0x05, 0x00, 0x03, 0x07, 0x01, 0x01
        /*0010*/ 	.byte	0x02, 0x03, 0x00, 0x00, 0x02, 0x06, 0x01, 0x00, 0x04, 0x0b, 0x08, 0x00, 0x09, 0x00, 0x00, 0x00
        /*0020*/ 	.byte	0x00, 0x00, 0x00, 0x00


//--------------------- .nv.info._Z11evenOddSortv --------------------------
	.section	.nv.info._Z11evenOddSortv,"",@"SHT_CUDA_INFO"
	.sectionflags	@""
	.align	4


	//----- nvinfo : EIATTR_CUDA_API_VERSION
	.align		4
        /*0000*/ 	.byte	0x04, 0x37
        /*0002*/ 	.short	(.L_23 - .L_22)
.L_22:
        /*0004*/ 	.word	0x00000082


	//----- nvinfo : EIATTR_SPARSE_MMA_MASK
	.align		4
.L_23:
        /*0008*/ 	.byte	0x03, 0x50
        /*000a*/ 	.short	0x0000


	//----- nvinfo : EIATTR_MAXREG_COUNT
	.align		4
        /*000c*/ 	.byte	0x03, 0x1b
        /*000e*/ 	.short	0x00ff


	//----- nvinfo : EIATTR_MERCURY_ISA_VERSION
	.align		4
        /*0010*/ 	.byte	0x03, 0x5f
        /*0012*/ 	.short	0x0101


	//----- nvinfo : EIATTR_VRC_CTA_INIT_COUNT
	.align		4
        /*0014*/ 	.byte	0x02, 0x4a
	.zero		1
	.zero		1


	//----- nvinfo : EIATTR_EXIT_INSTR_OFFSETS
	.align		4
        /*0018*/ 	.byte	0x04, 0x1c
        /*001a*/ 	.short	(.L_25 - .L_24)


	//   ....[0]....
.L_24:
        /*001c*/ 	.word	0x00000010


	//----- nvinfo : EIATTR_SW_WAR
	.align		4
.L_25:
        /*0020*/ 	.byte	0x04, 0x36
        /*0022*/ 	.short	(.L_27 - .L_26)
.L_26:
        /*0024*/ 	.word	0x00000008
.L_27:


//--------------------- .nv.info._Z21generateRandomNumbersm --------------------------
	.section	.nv.info._Z21generateRandomNumbersm,"",@"SHT_CUDA_INFO"
	.sectionflags	@""
	.align	4


	//----- nvinfo : EIATTR_CUDA_API_VERSION
	.align		4
        /*0000*/ 	.byte	0x04, 0x37
        /*0002*/ 	.short	(.L_29 - .L_28)
.L_28:
        /*0004*/ 	.word	0x00000082


	//----- nvinfo : EIATTR_KPARAM_INFO
	.align		4
.L_29:
        /*0008*/ 	.byte	0x04, 0x17
        /*000a*/ 	.short	(.L_31 - .L_30)
.L_30:
        /*000c*/ 	.word	0x00000000
        /*0010*/ 	.short	0x0000
        /*0012*/ 	.short	0x0000
        /*0014*/ 	.byte	0x00, 0xf0, 0x21, 0x00


	//----- nvinfo : EIATTR_SPARSE_MMA_MASK
	.align		4
.L_31:
        /*0018*/ 	.byte	0x03, 0x50
        /*001a*/ 	.short	0x0000


	//----- nvinfo : EIATTR_MAXREG_COUNT
	.align		4
        /*001c*/ 	.byte	0x03, 0x1b
        /*001e*/ 	.short	0x00ff


	//----- nvinfo : EIATTR_MERCURY_ISA_VERSION
	.align		4
        /*0020*/ 	.byte	0x03, 0x5f
        /*0022*/ 	.short	0x0101


	//----- nvinfo : EIATTR_VRC_CTA_INIT_COUNT
	.align		4
        /*0024*/ 	.byte	0x02, 0x4a
	.zero		1
	.zero		1


	//----- nvinfo : EIATTR_EXIT_INSTR_OFFSETS
	.align		4
        /*0028*/ 	.byte	0x04, 0x1c
        /*002a*/ 	.short	(.L_33 - .L_32)


	//   ....[0]....
.L_32:
        /*002c*/ 	.word	0x00000070


	//   ....[1]....
        /*0030*/ 	.word	0x000027f0


	//----- nvinfo : EIATTR_CRS_STACK_SIZE
	.align		4
.L_33:
        /*0034*/ 	.byte	0x04, 0x1e
        /*0036*/ 	.short	(.L_35 - .L_34)
.L_34:
        /*0038*/ 	.word	0x00000000


	//----- nvinfo : EIATTR_CBANK_PARAM_SIZE
	.align		4
.L_35:
        /*003c*/ 	.byte	0x03, 0x19
        /*003e*/ 	.short	0x0008


	//----- nvinfo : EIATTR_PARAM_CBANK
	.align		4
        /*0040*/ 	.byte	0x04, 0x0a
        /*0042*/ 	.short	(.L_37 - .L_36)
	.align		4
.L_36:
        /*0044*/ 	.word	index@(.nv.constant0._Z21generateRandomNumbersm)
        /*0048*/ 	.short	0x0380
        /*004a*/ 	.short	0x0008


	//----- nvinfo : EIATTR_SW_WAR
	.align		4
.L_37:
        /*004c*/ 	.byte	0x04, 0x36
        /*004e*/ 	.short	(.L_39 - .L_38)
.L_38:
        /*0050*/ 	.word	0x00000008
.L_39:


//--------------------- .nv.callgraph             --------------------------
	.section	.nv.callgraph,"",@"SHT_CUDA_CALLGRAPH"
	.align	4
	.sectionentsize	8
	.align		4
        /*0000*/ 	.word	0x00000000
	.align		4
        /*0004*/ 	.word	0xffffffff
	.align		4
        /*0008*/ 	.word	0x00000000
	.align		4
        /*000c*/ 	.word	0xfffffffe
	.align		4
        /*0010*/ 	.word	0x00000000
	.align		4
        /*0014*/ 	.word	0xfffffffd
	.align		4
        /*0018*/ 	.word	0x00000000
	.align		4
        /*001c*/ 	.word	0xfffffffc


//--------------------- .nv.constant4             --------------------------
	.section	.nv.constant4,"a",@progbits
	.align	8
	.align		8
.nv.constant4:
        /*0000*/ 	.dword	precalc_xorwow_matrix
	.align		8
        /*0008*/ 	.dword	precalc_xorwow_offset_matrix
	.align		8
        /*0010*/ 	.dword	mrg32k3aM1
	.align		8
        /*0018*/ 	.dword	mrg32k3aM2
	.align		8
        /*0020*/ 	.dword	mrg32k3aM1SubSeq
	.align		8
        /*0028*/ 	.dword	mrg32k3aM2SubSeq
	.align		8
        /*0030*/ 	.dword	mrg32k3aM1Seq
	.align		8
        /*0038*/ 	.dword	mrg32k3aM2Seq
	.align		8
        /*0040*/ 	.dword	dev_randNums


//--------------------- .nv.constant3             --------------------------
	.section	.nv.constant3,"a",@progbits
	.align	8
.nv.constant3:
	.type		__cr_lgamma_table,@object
	.size		__cr_lgamma_table,(.L_8 - __cr_lgamma_table)
__cr_lgamma_table:
        /*0000*/ 	.byte	0x00, 0x00, 0x00, 0x00, 0x00, 0x00, 0x00, 0x00, 0x00, 0x00, 0x00, 0x00, 0x00, 0x00, 0x00, 0x00
        /*0010*/ 	.byte	0xef, 0x39, 0xfa, 0xfe, 0x42, 0x2e, 0xe6, 0x3f, 0x02, 0x20, 0x2a, 0xfa, 0x0b, 0xab, 0xfc, 0x3f
        /*0020*/ 	.byte	0xf9, 0x2c, 0x92, 0x7c, 0xa7, 0x6c, 0x09, 0x40, 0xc9, 0x79, 0x44, 0x3c, 0x64, 0x26, 0x13, 0x40
        /*0030*/ 	.byte	0xca, 0x01, 0xcf, 0x3a, 0x27, 0x51, 0x1a, 0x40, 0x30, 0xcc, 0x2d, 0xf3, 0xe1, 0x0c, 0x21, 0x40
        /*0040*/ 	.byte	0x0d, 0xb7, 0xfc, 0x82, 0x8e, 0x35, 0x25, 0x40
.L_8:


//--------------------- .text._Z11evenOddSortv    --------------------------
	.section	.text._Z11evenOddSortv,"ax",@progbits
	.align	128
        .global         _Z11evenOddSortv
        .type           _Z11evenOddSortv,@function
        .size           _Z11evenOddSortv,(.L_x_13 - _Z11evenOddSortv)
        .other          _Z11evenOddSortv,@"STO_CUDA_ENTRY STV_DEFAULT"
_Z11evenOddSortv:
.text._Z11evenOddSortv:
[----:B------:R-:W-:Y:S01]  /*0000*/  LDC R1, c[0x0][0x37c] ;  /* 0x0000df00ff017b82 */ /* 0x000fe20000000800 */
[----:B------:R-:W-:Y:S05]  /*0010*/  EXIT ;  /* 0x000000000000794d */ /* 0x000fea0003800000 */
.L_x_0:
[----:B------:R-:W-:-:S00]  /*0020*/  BRA `(.L_x_0) ;  /* 0xfffffffc00fc7947 */ /* 0x000fc0000383ffff */
[----:B------:R-:W-:-:S00]  /*0030*/  NOP ;  /* 0x0000000000007918 */ /* 0x000fc00000000000 */
        /* <DEDUP_REMOVED lines=12> */
.L_x_13:


//--------------------- .text._Z21generateRandomNumbersm --------------------------
	.section	.text._Z21generateRandomNumbersm,"ax",@progbits
	.align	128
        .global         _Z21generateRandomNumbersm
        .type           _Z21generateRandomNumbersm,@function
        .size           _Z21generateRandomNumbersm,(.L_x_14 - _Z21generateRandomNumbersm)
        .other          _Z21generateRandomNumbersm,@"STO_CUDA_ENTRY STV_DEFAULT"
_Z21generateRandomNumbersm:
.text._Z21generateRandomNumbersm:
[----:B------:R-:W0:Y:S01]  /*0000*/  LDC R1, c[0x0][0x37c] ;  /* 0x0000df00ff017b82 */ /* 0x000e220000000800 */
[----:B------:R-:W1:Y:S07]  /*0010*/  S2R R10, SR_TID.X ;  /* 0x00000000000a7919 */ /* 0x000e6e0000002100 */
[----:B------:R-:W1:Y:S01]  /*0020*/  S2UR UR4, SR_CTAID.X ;  /* 0x00000000000479c3 */ /* 0x000e620000002500 */
[----:B0-----:R-:W-:-:S07]  /*0030*/  VIADD R1, R1, 0xffffffd0 ;  /* 0xffffffd001017836 */ /* 0x001fce0000000000 */
[----:B------:R-:W1:Y:S02]  /*0040*/  LDC R3, c[0x0][0x360] ;  /* 0x0000d800ff037b82 */ /* 0x000e640000000800 */
[----:B-1----:R-:W-:-:S05]  /*0050*/  IMAD R10, R3, UR4, R10 ;  /* 0x00000004030a7c24 */ /* 0x002fca000f8e020a */
[----:B------:R-:W-:-:S13]  /*0060*/  ISETP.GT.AND P0, PT, R10, 0x9, PT ;  /* 0x000000090a00780c */ /* 0x000fda0003f04270 */
[----:B------:R-:W-:Y:S05]  /*0070*/  @P0 EXIT ;  /* 0x000000000000094d */ /* 0x000fea0003800000 */
[----:B------:R-:W0:Y:S01]  /*0080*/  LDC.64 R2, c[0x0][0x380] ;  /* 0x0000e000ff027b82 */ /* 0x000e220000000a00 */
[----:B------:R-:W-:Y:S01]  /*0090*/  ISETP.NE.AND P0, PT, R10, RZ, PT ;  /* 0x000000ff0a00720c */ /* 0x000fe20003f05270 */
[----:B------:R-:W1:Y:S01]  /*00a0*/  LDCU.64 UR6, c[0x0][0x358] ;  /* 0x00006b00ff0677ac */ /* 0x000e620008000a00 */
[----:B------:R-:W-:Y:S01]  /*00b0*/  BSSY.RECONVERGENT B0, `(.L_x_1) ;  /* 0x000025e000007945 */ /* 0x000fe20003800200 */
[----:B0-----:R-:W-:Y:S02]  /*00c0*/  LOP3.LUT R0, R2, 0xaad26b49, RZ, 0x3c, !PT ;  /* 0xaad26b4902007812 */ /* 0x001fe400078e3cff */
[----:B------:R-:W-:-:S03]  /*00d0*/  LOP3.LUT R2, R3, 0xf7dcefdd, RZ, 0x3c, !PT ;  /* 0xf7dcefdd03027812 */ /* 0x000fc600078e3cff */
[----:B------:R-:W-:Y:S02]  /*00e0*/  IMAD R0, R0, 0x4182bed5, RZ ;  /* 0x4182bed500007824 */ /* 0x000fe400078e02ff */
[----:B------:R-:W-:Y:S02]  /*00f0*/  IMAD R9, R2, -0x658354e5, RZ ;  /* 0x9a7cab1b02097824 */ /* 0x000fe400078e02ff */
[C---:B------:R-:W-:Y:S01]  /*0100*/  VIADD R5, R0.reuse, 0x583f19 ;  /* 0x00583f1900057836 */ /* 0x040fe20000000000 */
[C---:B------:R-:W-:Y:S01]  /*0110*/  LOP3.LUT R6, R0.reuse, 0x159a55e5, RZ, 0x3c, !PT ;  /* 0x159a55e500067812 */ /* 0x040fe200078e3cff */
[C---:B------:R-:W-:Y:S01]  /*0120*/  VIADD R3, R0.reuse, 0x75bcd15 ;  /* 0x075bcd1500037836 */ /* 0x040fe20000000000 */
[----:B------:R-:W-:Y:S01]  /*0130*/  IADD3 R2, PT, PT, R0, 0x64f0c9, R9 ;  /* 0x0064f0c900027810 */ /* 0x000fe20007ffe009 */
[C---:B------:R-:W-:Y:S01]  /*0140*/  VIADD R7, R9.reuse, 0x1f123bb5 ;  /* 0x1f123bb509077836 */ /* 0x040fe20000000000 */
[----:B------:R-:W-:Y:S02]  /*0150*/  LOP3.LUT R4, R9, 0x5491333, RZ, 0x3c, !PT ;  /* 0x0549133309047812 */ /* 0x000fe400078e3cff */
[----:B------:R-:W-:Y:S01]  /*0160*/  SHF.R.S32.HI R0, RZ, 0x1f, R10 ;  /* 0x0000001fff007819 */ /* 0x000fe2000001140a */
[----:B------:R0:W-:Y:S04]  /*0170*/  STL.64 [R1], R2 ;  /* 0x0000000201007387 */ /* 0x0001e80000100a00 */
[----:B------:R0:W-:Y:S04]  /*0180*/  STL.64 [R1+0x8], R6 ;  /* 0x0000080601007387 */ /* 0x0001e80000100a00 */
[----:B------:R0:W-:Y:S01]  /*0190*/  STL.64 [R1+0x10], R4 ;  /* 0x0000100401007387 */ /* 0x0001e20000100a00 */
[----:B-1----:R-:W-:Y:S05]  /*01a0*/  @!P0 BRA `(.L_x_2) ;  /* 0x0000002400388947 */ /* 0x002fea0003800000 */
[----:B------:R-:W-:Y:S02]  /*01b0*/  IMAD.MOV.U32 R13, RZ, RZ, R0 ;  /* 0x000000ffff0d7224 */ /* 0x000fe400078e0000 */
[----:B------:R-:W-:Y:S02]  /*01c0*/  IMAD.MOV.U32 R11, RZ, RZ, RZ ;  /* 0x000000ffff0b7224 */ /* 0x000fe400078e00ff */
[----:B0-----:R-:W-:-:S07]  /*01d0*/  IMAD.MOV.U32 R2, RZ, RZ, R10 ;  /* 0x000000ffff027224 */ /* 0x001fce00078e000a */
.L_x_11:
[----:B------:R-:W-:Y:S01]  /*01e0*/  LOP3.LUT R0, R2, 0x3, RZ, 0xc0, !PT ;  /* 0x0000000302007812 */ /* 0x000fe200078ec0ff */
[----:B------:R-:W-:Y:S03]  /*01f0*/  BSSY.RECONVERGENT B1, `(.L_x_3) ;  /* 0x0000243000017945 */ /* 0x000fe60003800200 */
[----:B------:R-:W-:-:S04]  /*0200*/  ISETP.NE.U32.AND P0, PT, R0, RZ, PT ;  /* 0x000000ff0000720c */ /* 0x000fc80003f05070 */
[----:B------:R-:W-:-:S13]  /*0210*/  ISETP.NE.AND.EX P0, PT, RZ, RZ, PT, P0 ;  /* 0x000000ffff00720c */ /* 0x000fda0003f05300 */
[----:B0-----:R-:W-:Y:S05]  /*0220*/  @!P0 BRA `(.L_x_4) ;  /* 0x0000002000fc8947 */ /* 0x001fea0003800000 */
[----:B------:R-:W0:Y:S01]  /*0230*/  LDC.64 R8, c[0x4][RZ] ;  /* 0x01000000ff087b82 */ /* 0x000e220000000a00 */
[----:B------:R-:W-:Y:S01]  /*0240*/  IMAD.MOV.U32 R0, RZ, RZ, RZ ;  /* 0x000000ffff007224 */ /* 0x000fe200078e00ff */
[----:B------:R-:W-:Y:S02]  /*0250*/  CS2R R4, SRZ ;  /* 0x0000000000047805 */ /* 0x000fe4000001ff00 */
[----:B------:R-:W-:Y:S01]  /*0260*/  CS2R R6, SRZ ;  /* 0x0000000000067805 */ /* 0x000fe2000001ff00 */
[----:B------:R-:W-:Y:S02]  /*0270*/  IMAD.MOV.U32 R3, RZ, RZ, RZ ;  /* 0x000000ffff037224 */ /* 0x000fe400078e00ff */
[----:B0-----:R-:W-:-:S07]  /*0280*/  IMAD.WIDE.U32 R8, R11, 0xc80, R8 ;  /* 0x00000c800b087825 */ /* 0x001fce00078e0008 */
.L_x_6:
[----:B------:R-:W-:-:S06]  /*0290*/  IMAD R12, R0, 0x4, R1 ;  /* 0x00000004000c7824 */ /* 0x000fcc00078e0201 */
[----:B------:R-:W5:Y:S01]  /*02a0*/  LDL R12, [R12+0x4] ;  /* 0x000004000c0c7983 */ /* 0x000f620000100800 */
[----:B------:R-:W-:-:S05]  /*02b0*/  UMOV UR4, URZ ;  /* 0x000000ff00047c82 */ /* 0x000fca0008000000 */
.L_x_5:
[----:B-----5:R-:W-:Y:S01]  /*02c0*/  SHF.R.U32.HI R22, RZ, UR4, R12 ;  /* 0x00000004ff167c19 */ /* 0x020fe2000801160c */
[----:B------:R-:W-:-:S03]  /*02d0*/  IMAD.SHL.U32 R14, R0, 0x20, RZ ;  /* 0x00000020000e7824 */ /* 0x000fc600078e00ff */
[----:B------:R-:W-:Y:S01]  /*02e0*/  LOP3.LUT R15, R22, 0x1, RZ, 0xc0, !PT ;  /* 0x00000001160f7812 */ /* 0x000fe200078ec0ff */
[----:B------:R-:W-:-:S03]  /*02f0*/  VIADD R14, R14, UR4 ;  /* 0x000000040e0e7c36 */ /* 0x000fc60008000000 */
[----:B------:R-:W-:Y:S01]  /*0300*/  ISETP.NE.U32.AND P0, PT, R15, 0x1, PT ;  /* 0x000000010f00780c */ /* 0x000fe20003f05070 */
[----:B------:R-:W-:-:S03]  /*0310*/  IMAD R15, R14, 0x5, RZ ;  /* 0x000000050e0f7824 */ /* 0x000fc600078e02ff */
[----:B------:R-:W-:Y:S01]  /*0320*/  R2P PR, R22, 0x7e ;  /* 0x0000007e16007804 */ /* 0x000fe20000000000 */
[----:B------:R-:W-:-:S08]  /*0330*/  IMAD.WIDE.U32 R14, R15, 0x4, R8 ;  /* 0x000000040f0e7825 */ /* 0x000fd000078e0008 */
[----:B------:R-:W2:Y:S04]  /*0340*/  @!P0 LDG.E R16, desc[UR6][R14.64+0x10] ;  /* 0x000010060e108981 */ /* 0x000ea8000c1e1900 */
[----:B------:R-:W3:Y:S04]  /*0350*/  @P1 LDG.E R18, desc[UR6][R14.64+0x24] ;  /* 0x000024060e121981 */ /* 0x000ee8000c1e1900 */
[----:B------:R-:W4:Y:S04]  /*0360*/  @P2 LDG.E R20, desc[UR6][R14.64+0x38] ;  /* 0x000038060e142981 */ /* 0x000f28000c1e1900 */
[----:B------:R-:W4:Y:S04]  /*0370*/  @P3 LDG.E R24, desc[UR6][R14.64+0x4c] ;  /* 0x00004c060e183981 */ /* 0x000f28000c1e1900 */
[----:B------:R-:W4:Y:S04]  /*0380*/  @P4 LDG.E R26, desc[UR6][R14.64+0x60] ;  /* 0x000060060e1a4981 */ /* 0x000f28000c1e1900 */
[----:B------:R-:W4:Y:S04]  /*0390*/  @!P0 LDG.E R17, desc[UR6][R14.64+0x4] ;  /* 0x000004060e118981 */ /* 0x000f28000c1e1900 */
[----:B------:R-:W4:Y:S04]  /*03a0*/  @!P0 LDG.E R19, desc[UR6][R14.64+0xc] ;  /* 0x00000c060e138981 */ /* 0x000f28000c1e1900 */
[----:B------:R-:W4:Y:S04]  /*03b0*/  @P1 LDG.E R21, desc[UR6][R14.64+0x18] ;  /* 0x000018060e151981 */ /* 0x000f28000c1e1900 */
[----:B------:R-:W4:Y:S04]  /*03c0*/  @P3 LDG.E R23, desc[UR6][R14.64+0x40] ;  /* 0x000040060e173981 */ /* 0x000f28000c1e1900 */
[----:B------:R-:W4:Y:S04]  /*03d0*/  @P5 LDG.E R25, desc[UR6][R14.64+0x70] ;  /* 0x000070060e195981 */ /* 0x000f28000c1e1900 */
[----:B------:R-:W4:Y:S01]  /*03e0*/  @P6 LDG.E R28, desc[UR6][R14.64+0x88] ;  /* 0x000088060e1c6981 */ /* 0x000f22000c1e1900 */
[----:B--2---:R-:W-:-:S03]  /*03f0*/  @!P0 LOP3.LUT R5, R5, R16, RZ, 0x3c, !PT ;  /* 0x0000001005058212 */ /* 0x004fc600078e3cff */
[----:B------:R-:W2:Y:S01]  /*0400*/  @!P0 LDG.E R16, desc[UR6][R14.64] ;  /* 0x000000060e108981 */ /* 0x000ea2000c1e1900 */
[----:B---3--:R-:W-:-:S03]  /*0410*/  @P1 LOP3.LUT R5, R5, R18, RZ, 0x3c, !PT ;  /* 0x0000001205051212 */ /* 0x008fc600078e3cff */
[----:B------:R-:W3:Y:S01]  /*0420*/  @!P0 LDG.E R18, desc[UR6][R14.64+0x8] ;  /* 0x000008060e128981 */ /* 0x000ee2000c1e1900 */
[----:B----4-:R-:W-:-:S03]  /*0430*/  @P2 LOP3.LUT R5, R5, R20, RZ, 0x3c, !PT ;  /* 0x0000001405052212 */ /* 0x010fc600078e3cff */
[----:B------:R-:W4:Y:S01]  /*0440*/  @P1 LDG.E R20, desc[UR6][R14.64+0x14] ;  /* 0x000014060e141981 */ /* 0x000f22000c1e1900 */
[----:B------:R-:W-:-:S03]  /*0450*/  @P3 LOP3.LUT R5, R5, R24, RZ, 0x3c, !PT ;  /* 0x0000001805053212 */ /* 0x000fc600078e3cff */
[----:B------:R-:W4:Y:S01]  /*0460*/  @P5 LDG.E R24, desc[UR6][R14.64+0x74] ;  /* 0x000074060e185981 */ /* 0x000f22000c1e1900 */
[----:B------:R-:W-:-:S03]  /*0470*/  @P4 LOP3.LUT R5, R5, R26, RZ, 0x3c, !PT ;  /* 0x0000001a05054212 */ /* 0x000fc600078e3cff */
[----:B------:R-:W4:Y:S01]  /*0480*/  @P3 LDG.E R26, desc[UR6][R14.64+0x44] ;  /* 0x000044060e1a3981 */ /* 0x000f22000c1e1900 */
[----:B------:R-:W-:-:S03]  /*0490*/  @!P0 LOP3.LUT R6, R6, R17, RZ, 0x3c, !PT ;  /* 0x0000001106068212 */ /* 0x000fc600078e3cff */
[----:B------:R-:W4:Y:S01]  /*04a0*/  @P1 LDG.E R17, desc[UR6][R14.64+0x20] ;  /* 0x000020060e111981 */ /* 0x000f22000c1e1900 */
[----:B------:R-:W-:-:S03]  /*04b0*/  @!P0 LOP3.LUT R4, R4, R19, RZ, 0x3c, !PT ;  /* 0x0000001304048212 */ /* 0x000fc600078e3cff */
[----:B------:R-:W4:Y:S01]  /*04c0*/  @P2 LDG.E R19, desc[UR6][R14.64+0x2c] ;  /* 0x00002c060e132981 */ /* 0x000f22000c1e1900 */
[----:B------:R-:W-:-:S03]  /*04d0*/  @P1 LOP3.LUT R6, R6, R21, RZ, 0x3c, !PT ;  /* 0x0000001506061212 */ /* 0x000fc600078e3cff */
[----:B------:R-:W4:Y:S01]  /*04e0*/  @P2 LDG.E R21, desc[UR6][R14.64+0x34] ;  /* 0x000034060e152981 */ /* 0x000f22000c1e1900 */
[----:B--2---:R-:W-:-:S03]  /*04f0*/  @!P0 LOP3.LUT R3, R3, R16, RZ, 0x3c, !PT ;  /* 0x0000001003038212 */ /* 0x004fc600078e3cff */
[----:B------:R-:W2:Y:S01]  /*0500*/  @P1 LDG.E R16, desc[UR6][R14.64+0x1c] ;  /* 0x00001c060e101981 */ /* 0x000ea2000c1e1900 */
[----:B---3--:R-:W-:-:S03]  /*0510*/  @!P0 LOP3.LUT R7, R7, R18, RZ, 0x3c, !PT ;  /* 0x0000001207078212 */ /* 0x008fc600078e3cff */
[----:B------:R-:W3:Y:S01]  /*0520*/  @P2 LDG.E R18, desc[UR6][R14.64+0x28] ;  /* 0x000028060e122981 */ /* 0x000ee2000c1e1900 */
[----:B----4-:R-:W-:-:S03]  /*0530*/  @P1 LOP3.LUT R3, R3, R20, RZ, 0x3c, !PT ;  /* 0x0000001403031212 */ /* 0x010fc600078e3cff */
[----:B------:R-:W4:Y:S01]  /*0540*/  @P2 LDG.E R20, desc[UR6][R14.64+0x30] ;  /* 0x000030060e142981 */ /* 0x000f22000c1e1900 */
[----:B------:R-:W-:-:S03]  /*0550*/  @P5 LOP3.LUT R5, R5, R24, RZ, 0x3c, !PT ;  /* 0x0000001805055212 */ /* 0x000fc600078e3cff */
[----:B------:R-:W4:Y:S01]  /*0560*/  @P3 LDG.E R24, desc[UR6][R14.64+0x3c] ;  /* 0x00003c060e183981 */ /* 0x000f22000c1e1900 */
[----:B------:R-:W-:-:S03]  /*0570*/  @P1 LOP3.LUT R4, R4, R17, RZ, 0x3c, !PT ;  /* 0x0000001104041212 */ /* 0x000fc600078e3cff */
[----:B------:R-:W4:Y:S01]  /*0580*/  @P3 LDG.E R17, desc[UR6][R14.64+0x48] ;  /* 0x000048060e113981 */ /* 0x000f22000c1e1900 */
[----:B------:R-:W-:-:S03]  /*0590*/  @P2 LOP3.LUT R6, R6, R19, RZ, 0x3c, !PT ;  /* 0x0000001306062212 */ /* 0x000fc600078e3cff */
[----:B------:R-:W4:Y:S01]  /*05a0*/  @P4 LDG.E R19, desc[UR6][R14.64+0x54] ;  /* 0x000054060e134981 */ /* 0x000f22000c1e1900 */
[----:B------:R-:W-:Y:S02]  /*05b0*/  @P2 LOP3.LUT R4, R4, R21, RZ, 0x3c, !PT ;  /* 0x0000001504042212 */ /* 0x000fe400078e3cff */
[----:B------:R-:W-:Y:S01]  /*05c0*/  @P3 LOP3.LUT R6, R6, R23, RZ, 0x3c, !PT ;  /* 0x0000001706063212 */ /* 0x000fe200078e3cff */
[----:B------:R-:W4:Y:S04]  /*05d0*/  @P4 LDG.E R21, desc[UR6][R14.64+0x5c] ;  /* 0x00005c060e154981 */ /* 0x000f28000c1e1900 */
[----:B------:R-:W4:Y:S01]  /*05e0*/  @P5 LDG.E R23, desc[UR6][R14.64+0x68] ;  /* 0x000068060e175981 */ /* 0x000f22000c1e1900 */
[----:B--2---:R-:W-:-:S03]  /*05f0*/  @P1 LOP3.LUT R7, R7, R16, RZ, 0x3c, !PT ;  /* 0x0000001007071212 */ /* 0x004fc600078e3cff */
[----:B------:R-:W2:Y:S01]  /*0600*/  @P4 LDG.E R16, desc[UR6][R14.64+0x50] ;  /* 0x000050060e104981 */ /* 0x000ea2000c1e1900 */
[----:B---3--:R-:W-:-:S03]  /*0610*/  @P2 LOP3.LUT R3, R3, R18, RZ, 0x3c, !PT ;  /* 0x0000001203032212 */ /* 0x008fc600078e3cff */
[----:B------:R-:W3:Y:S01]  /*0620*/  @P4 LDG.E R18, desc[UR6][R14.64+0x58] ;  /* 0x000058060e124981 */ /* 0x000ee2000c1e1900 */
[----:B----4-:R-:W-:-:S03]  /*0630*/  @P2 LOP3.LUT R7, R7, R20, RZ, 0x3c, !PT ;  /* 0x0000001407072212 */ /* 0x010fc600078e3cff */
[----:B------:R-:W4:Y:S01]  /*0640*/  @P5 LDG.E R20, desc[UR6][R14.64+0x64] ;  /* 0x000064060e145981 */ /* 0x000f22000c1e1900 */
[----:B------:R-:W-:-:S03]  /*0650*/  @P3 LOP3.LUT R3, R3, R24, RZ, 0x3c, !PT ;  /* 0x0000001803033212 */ /* 0x000fc600078e3cff */
[----:B------:R-:W4:Y:S01]  /*0660*/  @P5 LDG.E R24, desc[UR6][R14.64+0x6c] ;  /* 0x00006c060e185981 */ /* 0x000f22000c1e1900 */
[----:B------:R-:W-:Y:S02]  /*0670*/  LOP3.LUT P0, RZ, R22, 0x80, RZ, 0xc0, !PT ;  /* 0x0000008016ff7812 */ /* 0x000fe4000780c0ff */
[----:B------:R-:W-:Y:S02]  /*0680*/  @P3 LOP3.LUT R7, R7, R26, RZ, 0x3c, !PT ;  /* 0x0000001a07073212 */ /* 0x000fe400078e3cff */
[----:B------:R-:W-:Y:S02]  /*0690*/  @P3 LOP3.LUT R4, R4, R17, RZ, 0x3c, !PT ;  /* 0x0000001104043212 */ /* 0x000fe400078e3cff */
[----:B------:R-:W4:Y:S01]  /*06a0*/  @P6 LDG.E R17, desc[UR6][R14.64+0x7c] ;  /* 0x00007c060e116981 */ /* 0x000f22000c1e1900 */
[----:B------:R-:W-:-:S03]  /*06b0*/  @P4 LOP3.LUT R6, R6, R19, RZ, 0x3c, !PT ;  /* 0x0000001306064212 */ /* 0x000fc600078e3cff */
[----:B------:R-:W4:Y:S01]  /*06c0*/  @P6 LDG.E R19, desc[UR6][R14.64+0x84] ;  /* 0x000084060e136981 */ /* 0x000f22000c1e1900 */
[----:B------:R-:W-:-:S03]  /*06d0*/  @P4 LOP3.LUT R4, R4, R21, RZ, 0x3c, !PT ;  /* 0x0000001504044212 */ /* 0x000fc600078e3cff */
[----:B------:R-:W4:Y:S01]  /*06e0*/  @P0 LDG.E R26, desc[UR6][R14.64+0x9c] ;  /* 0x00009c060e1a0981 */ /* 0x000f22000c1e1900 */
[----:B------:R-:W-:-:S03]  /*06f0*/  @P5 LOP3.LUT R6, R6, R23, RZ, 0x3c, !PT ;  /* 0x0000001706065212 */ /* 0x000fc600078e3cff */
        /* <DEDUP_REMOVED lines=10> */
[----:B------:R-:W-:Y:S02]  /*07a0*/  @P5 LOP3.LUT R4, R4, R25, RZ, 0x3c, !PT ;  /* 0x0000001904045212 */ /* 0x000fe400078e3cff */
[----:B------:R-:W-:Y:S02]  /*07b0*/  @P6 LOP3.LUT R5, R5, R28, RZ, 0x3c, !PT ;  /* 0x0000001c05056212 */ /* 0x000fe400078e3cff */
[----:B------:R-:W-:Y:S02]  /*07c0*/  @P6 LOP3.LUT R6, R6, R17, RZ, 0x3c, !PT ;  /* 0x0000001106066212 */ /* 0x000fe400078e3cff */
[----:B------:R-:W-:Y:S02]  /*07d0*/  @P6 LOP3.LUT R4, R4, R19, RZ, 0x3c, !PT ;  /* 0x0000001304046212 */ /* 0x000fe400078e3cff */
[----:B------:R-:W-:Y:S02]  /*07e0*/  @P0 LOP3.LUT R5, R5, R26, RZ, 0x3c, !PT ;  /* 0x0000001a05050212 */ /* 0x000fe400078e3cff */
[----:B------:R-:W-:-:S02]  /*07f0*/  @P0 LOP3.LUT R6, R6, R21, RZ, 0x3c, !PT ;  /* 0x0000001506060212 */ /* 0x000fc400078e3cff */
[----:B------:R-:W-:Y:S02]  /*0800*/  @P0 LOP3.LUT R4, R4, R23, RZ, 0x3c, !PT ;  /* 0x0000001704040212 */ /* 0x000fe400078e3cff */
[----:B--2---:R-:W-:Y:S02]  /*0810*/  @P6 LOP3.LUT R3, R3, R16, RZ, 0x3c, !PT ;  /* 0x0000001003036212 */ /* 0x004fe400078e3cff */
[----:B---3--:R-:W-:Y:S02]  /*0820*/  @P6 LOP3.LUT R7, R7, R18, RZ, 0x3c, !PT ;  /* 0x0000001207076212 */ /* 0x008fe400078e3cff */
[----:B----4-:R-:W-:Y:S02]  /*0830*/  @P0 LOP3.LUT R3, R3, R20, RZ, 0x3c, !PT ;  /* 0x0000001403030212 */ /* 0x010fe400078e3cff */
[----:B------:R-:W-:Y:S02]  /*0840*/  @P0 LOP3.LUT R7, R7, R24, RZ, 0x3c, !PT ;  /* 0x0000001807070212 */ /* 0x000fe400078e3cff */
[----:B------:R-:W-:-:S13]  /*0850*/  R2P PR, R22.B1, 0x7f ;  /* 0x0000007f16007804 */ /* 0x000fda0000001000 */
[----:B------:R-:W2:Y:S04]  /*0860*/  @P0 LDG.E R18, desc[UR6][R14.64+0xa0] ;  /* 0x0000a0060e120981 */ /* 0x000ea8000c1e1900 */
[----:B------:R-:W3:Y:S04]  /*0870*/  @P0 LDG.E R19, desc[UR6][R14.64+0xa4] ;  /* 0x0000a4060e130981 */ /* 0x000ee8000c1e1900 */
[----:B------:R-:W4:Y:S04]  /*0880*/  @P0 LDG.E R20, desc[UR6][R14.64+0xa8] ;  /* 0x0000a8060e140981 */ /* 0x000f28000c1e1900 */
[----:B------:R-:W4:Y:S04]  /*0890*/  @P0 LDG.E R21, desc[UR6][R14.64+0xac] ;  /* 0x0000ac060e150981 */ /* 0x000f28000c1e1900 */
[----:B------:R-:W4:Y:S04]  /*08a0*/  @P0 LDG.E R24, desc[UR6][R14.64+0xb0] ;  /* 0x0000b0060e180981 */ /* 0x000f28000c1e1900 */
[----:B------:R-:W4:Y:S04]  /*08b0*/  @P1 LDG.E R16, desc[UR6][R14.64+0xbc] ;  /* 0x0000bc060e101981 */ /* 0x000f28000c1e1900 */
[----:B------:R-:W4:Y:S04]  /*08c0*/  @P1 LDG.E R26, desc[UR6][R14.64+0xb4] ;  /* 0x0000b4060e1a1981 */ /* 0x000f28000c1e1900 */
        /* <DEDUP_REMOVED lines=11> */
[----:B------:R-:W-:Y:S01]  /*0980*/  LOP3.LUT P0, RZ, R22, 0x8000, RZ, 0xc0, !PT ;  /* 0x0000800016ff7812 */ /* 0x000fe2000780c0ff */
[----:B------:R-:W4:Y:S01]  /*0990*/  @P2 LDG.E R24, desc[UR6][R14.64+0xd8] ;  /* 0x0000d8060e182981 */ /* 0x000f22000c1e1900 */
[----:B------:R-:W-:-:S03]  /*09a0*/  @P1 LOP3.LUT R7, R7, R16, RZ, 0x3c, !PT ;  /* 0x0000001007071212 */ /* 0x000fc600078e3cff */
[----:B------:R-:W4:Y:S01]  /*09b0*/  @P2 LDG.E R22, desc[UR6][R14.64+0xd0] ;  /* 0x0000d0060e162981 */ /* 0x000f22000c1e1900 */
[----:B------:R-:W-:-:S03]  /*09c0*/  @P1 LOP3.LUT R3, R3, R26, RZ, 0x3c, !PT ;  /* 0x0000001a03031212 */ /* 0x000fc600078e3cff */
[----:B------:R-:W4:Y:S01]  /*09d0*/  @P3 LDG.E R16, desc[UR6][R14.64+0xe4] ;  /* 0x0000e4060e103981 */ /* 0x000f22000c1e1900 */
[----:B------:R-:W-:-:S03]  /*09e0*/  @P1 LOP3.LUT R6, R6, R23, RZ, 0x3c, !PT ;  /* 0x0000001706061212 */ /* 0x000fc600078e3cff */
[----:B------:R-:W4:Y:S01]  /*09f0*/  @P3 LDG.E R26, desc[UR6][R14.64+0xdc] ;  /* 0x0000dc060e1a3981 */ /* 0x000f22000c1e1900 */
[----:B------:R-:W-:-:S03]  /*0a00*/  @P1 LOP3.LUT R4, R4, R17, RZ, 0x3c, !PT ;  /* 0x0000001104041212 */ /* 0x000fc600078e3cff */
        /* <DEDUP_REMOVED lines=43> */
[----:B------:R-:W-:-:S04]  /*0cc0*/  UIADD3 UR4, UPT, UPT, UR4, 0x10, URZ ;  /* 0x0000001004047890 */ /* 0x000fc8000fffe0ff */
[----:B------:R-:W-:Y:S01]  /*0cd0*/  UISETP.NE.AND UP0, UPT, UR4, 0x20, UPT ;  /* 0x000000200400788c */ /* 0x000fe2000bf05270 */
[----:B--2---:R-:W-:Y:S02]  /*0ce0*/  @P5 LOP3.LUT R5, R5, R18, RZ, 0x3c, !PT ;  /* 0x0000001205055212 */ /* 0x004fe400078e3cff */
[----:B---3--:R-:W-:Y:S02]  /*0cf0*/  @P6 LOP3.LUT R6, R6, R19, RZ, 0x3c, !PT ;  /* 0x0000001306066212 */ /* 0x008fe400078e3cff */
[----:B----4-:R-:W-:Y:S02]  /*0d00*/  @P6 LOP3.LUT R3, R3, R20, RZ, 0x3c, !PT ;  /* 0x0000001403036212 */ /* 0x010fe400078e3cff */
[----:B------:R-:W-:Y:S02]  /*0d10*/  @P6 LOP3.LUT R4, R4, R21, RZ, 0x3c, !PT ;  /* 0x0000001504046212 */ /* 0x000fe400078e3cff */
[----:B------:R-:W-:Y:S02]  /*0d20*/  @P6 LOP3.LUT R7, R7, R22, RZ, 0x3c, !PT ;  /* 0x0000001607076212 */ /* 0x000fe400078e3cff */
[----:B------:R-:W-:-:S02]  /*0d30*/  @P6 LOP3.LUT R5, R5, R16, RZ, 0x3c, !PT ;  /* 0x0000001005056212 */ /* 0x000fc400078e3cff */
[----:B------:R-:W-:Y:S02]  /*0d40*/  @P0 LOP3.LUT R3, R3, R24, RZ, 0x3c, !PT ;  /* 0x0000001803030212 */ /* 0x000fe400078e3cff */
[----:B------:R-:W-:Y:S02]  /*0d50*/  @P0 LOP3.LUT R5, R5, R28, RZ, 0x3c, !PT ;  /* 0x0000001c05050212 */ /* 0x000fe400078e3cff */
[----:B------:R-:W-:Y:S02]  /*0d60*/  @P0 LOP3.LUT R7, R7, R26, RZ, 0x3c, !PT ;  /* 0x0000001a07070212 */ /* 0x000fe400078e3cff */
[----:B------:R-:W-:Y:S02]  /*0d70*/  @P0 LOP3.LUT R4, R4, R23, RZ, 0x3c, !PT ;  /* 0x0000001704040212 */ /* 0x000fe400078e3cff */
[----:B------:R-:W-:Y:S01]  /*0d80*/  @P0 LOP3.LUT R6, R6, R17, RZ, 0x3c, !PT ;  /* 0x0000001106060212 */ /* 0x000fe200078e3cff */
[----:B------:R-:W-:Y:S06]  /*0d90*/  BRA.U UP0, `(.L_x_5) ;  /* 0xfffffff500487547 */ /* 0x000fec000b83ffff */
[----:B------:R-:W-:-:S05]  /*0da0*/  VIADD R0, R0, 0x1 ;  /* 0x0000000100007836 */ /* 0x000fca0000000000 */
[----:B------:R-:W-:-:S13]  /*0db0*/  ISETP.NE.AND P0, PT, R0, 0x5, PT ;  /* 0x000000050000780c */ /* 0x000fda0003f05270 */
[----:B------:R-:W-:Y:S05]  /*0dc0*/  @P0 BRA `(.L_x_6) ;  /* 0xfffffff400300947 */ /* 0x000fea000383ffff */
[----:B------:R-:W-:Y:S01]  /*0dd0*/  LOP3.LUT R0, R2, 0x3, RZ, 0xc0, !PT ;  /* 0x0000000302007812 */ /* 0x000fe200078ec0ff */
[----:B------:R0:W-:Y:S03]  /*0de0*/  STL.64 [R1+0x8], R6 ;  /* 0x0000080601007387 */ /* 0x0001e60000100a00 */
[----:B------:R-:W-:Y:S01]  /*0df0*/  ISETP.NE.U32.AND P0, PT, R0, 0x1, PT ;  /* 0x000000010000780c */ /* 0x000fe20003f05070 */
[----:B------:R0:W-:Y:S03]  /*0e00*/  STL.64 [R1+0x10], R4 ;  /* 0x0000100401007387 */ /* 0x0001e60000100a00 */
[----:B------:R-:W-:Y:S01]  /*0e10*/  ISETP.NE.AND.EX P0, PT, RZ, RZ, PT, P0 ;  /* 0x000000ffff00720c */ /* 0x000fe20003f05300 */
[----:B------:R0:W-:-:S12]  /*0e20*/  STL [R1+0x4], R3 ;  /* 0x0000040301007387 */ /* 0x0001d80000100800 */
[----:B0-----:R-:W-:Y:S05]  /*0e30*/  @!P0 BRA `(.L_x_4) ;  /* 0x0000001400f88947 */ /* 0x001fea0003800000 */
[----:B------:R-:W-:Y:S01]  /*0e40*/  UMOV UR4, URZ ;  /* 0x000000ff00047c82 */ /* 0x000fe20008000000 */
[----:B------:R-:W-:Y:S01]  /*0e50*/  IMAD.MOV.U32 R0, RZ, RZ, RZ ;  /* 0x000000ffff007224 */ /* 0x000fe200078e00ff */
[----:B------:R-:W-:Y:S01]  /*0e60*/  CS2R R6, SRZ ;  /* 0x0000000000067805 */ /* 0x000fe2000001ff00 */
[----:B------:R-:W-:Y:S02]  /*0e70*/  IMAD.MOV.U32 R4, RZ, RZ, RZ ;  /* 0x000000ffff047224 */ /* 0x000fe400078e00ff */
[----:B------:R-:W-:Y:S02]  /*0e80*/  IMAD.MOV.U32 R3, RZ, RZ, RZ ;  /* 0x000000ffff037224 */ /* 0x000fe400078e00ff */
[----:B------:R-:W-:-:S07]  /*0e90*/  IMAD.U32 R5, RZ, RZ, UR4 ;  /* 0x00000004ff057e24 */ /* 0x000fce000f8e00ff */
.L_x_8:
[----:B------:R-:W-:-:S06]  /*0ea0*/  IMAD R12, R0, 0x4, R1 ;  /* 0x00000004000c7824 */ /* 0x000fcc00078e0201 */
[----:B------:R-:W5:Y:S01]  /*0eb0*/  LDL R12, [R12+0x4] ;  /* 0x000004000c0c7983 */ /* 0x000f620000100800 */
[----:B------:R-:W-:-:S05]  /*0ec0*/  UMOV UR4, URZ ;  /* 0x000000ff00047c82 */ /* 0x000fca0008000000 */
.L_x_7:
        /* <DEDUP_REMOVED lines=180> */
[----:B------:R0:W-:Y:S03]  /*1a10*/  STL [R1+0x4], R3 ;  /* 0x0000040301007387 */ /* 0x0001e60000100800 */
[----:B------:R-:W-:Y:S01]  /*1a20*/  ISETP.NE.AND.EX P0, PT, RZ, RZ, PT, P0 ;  /* 0x000000ffff00720c */ /* 0x000fe20003f05300 */
[----:B------:R0:W-:-:S12]  /*1a30*/  STL.64 [R1+0x10], R4 ;  /* 0x0000100401007387 */ /* 0x0001d80000100a00 */
[----:B0-----:R-:W-:Y:S05]  /*1a40*/  @P0 BRA `(.L_x_4) ;  /* 0x0000000800f40947 */ /* 0x001fea0003800000 */
[----:B------:R-:W-:Y:S01]  /*1a50*/  UMOV UR4, URZ ;  /* 0x000000ff00047c82 */ /* 0x000fe20008000000 */
[----:B------:R-:W-:Y:S01]  /*1a60*/  IMAD.MOV.U32 R0, RZ, RZ, RZ ;  /* 0x000000ffff007224 */ /* 0x000fe200078e00ff */
[----:B------:R-:W-:Y:S01]  /*1a70*/  CS2R R6, SRZ ;  /* 0x0000000000067805 */ /* 0x000fe2000001ff00 */
[----:B------:R-:W-:Y:S02]  /*1a80*/  IMAD.MOV.U32 R4, RZ, RZ, RZ ;  /* 0x000000ffff047224 */ /* 0x000fe400078e00ff */
[----:B------:R-:W-:Y:S02]  /*1a90*/  IMAD.MOV.U32 R3, RZ, RZ, RZ ;  /* 0x000000ffff037224 */ /* 0x000fe400078e00ff */
[----:B------:R-:W-:-:S07]  /*1aa0*/  IMAD.U32 R5, RZ, RZ, UR4 ;  /* 0x00000004ff057e24 */ /* 0x000fce000f8e00ff */
.L_x_10:
[----:B------:R-:W-:-:S06]  /*1ab0*/  IMAD R12, R0, 0x4, R1 ;  /* 0x00000004000c7824 */ /* 0x000fcc00078e0201 */
[----:B------:R-:W5:Y:S01]  /*1ac0*/  LDL R12, [R12+0x4] ;  /* 0x000004000c0c7983 */ /* 0x000f620000100800 */
[----:B------:R-:W-:-:S05]  /*1ad0*/  UMOV UR4, URZ ;  /* 0x000000ff00047c82 */ /* 0x000fca0008000000 */
.L_x_9:
        /* <DEDUP_REMOVED lines=177> */
[----:B------:R0:W-:Y:S04]  /*25f0*/  STL.64 [R1+0x8], R6 ;  /* 0x0000080601007387 */ /* 0x0001e80000100a00 */
[----:B------:R0:W-:Y:S04]  /*2600*/  STL [R1+0x4], R3 ;  /* 0x0000040301007387 */ /* 0x0001e80000100800 */
[----:B------:R0:W-:Y:S02]  /*2610*/  STL.64 [R1+0x10], R4 ;  /* 0x0000100401007387 */ /* 0x0001e40000100a00 */
.L_x_4:
[----:B------:R-:W-:Y:S05]  /*2620*/  BSYNC.RECONVERGENT B1 ;  /* 0x0000000000017941 */ /* 0x000fea0003800200 */
.L_x_3:
[C---:B------:R-:W-:Y:S01]  /*2630*/  ISETP.GT.U32.AND P0, PT, R2.reuse, 0x3, PT ;  /* 0x000000030200780c */ /* 0x040fe20003f04070 */
[----:B------:R-:W-:Y:S01]  /*2640*/  VIADD R11, R11, 0x1 ;  /* 0x000000010b0b7836 */ /* 0x000fe20000000000 */
[--C-:B------:R-:W-:Y:S02]  /*2650*/  SHF.R.U64 R2, R2, 0x2, R13.reuse ;  /* 0x0000000202027819 */ /* 0x100fe4000000120d */
[----:B------:R-:W-:Y:S02]  /*2660*/  ISETP.GT.U32.AND.EX P0, PT, R13, RZ, PT, P0 ;  /* 0x000000ff0d00720c */ /* 0x000fe40003f04100 */
[----:B------:R-:W-:-:S11]  /*2670*/  SHF.R.U32.HI R13, RZ, 0x2, R13 ;  /* 0x00000002ff0d7819 */ /* 0x000fd6000001160d */
[----:B------:R-:W-:Y:S05]  /*2680*/  @P0 BRA `(.L_x_11) ;  /* 0xffffffd800d40947 */ /* 0x000fea000383ffff */
.L_x_2:
[----:B------:R-:W-:Y:S05]  /*2690*/  BSYNC.RECONVERGENT B0 ;  /* 0x0000000000007941 */ /* 0x000fea0003800200 */
.L_x_1:
[----:B0-----:R-:W0:Y:S01]  /*26a0*/  LDC.64 R6, c[0x0][0x380] ;  /* 0x0000e000ff067b82 */ /* 0x001e220000000a00 */
[----:B------:R-:W-:Y:S01]  /*26b0*/  SHF.R.U32.HI R0, RZ, 0x2, R3 ;  /* 0x00000002ff007819 */ /* 0x000fe20000011603 */
[----:B------:R-:W1:Y:S03]  /*26c0*/  LDCU.64 UR4, c[0x4][0x40] ;  /* 0x01000800ff0477ac */ /* 0x000e660008000a00 */
[----:B------:R-:W-:Y:S01]  /*26d0*/  LOP3.LUT R0, R0, R3, RZ, 0x3c, !PT ;  /* 0x0000000300007212 */ /* 0x000fe200078e3cff */
[----:B------:R-:W-:-:S04]  /*26e0*/  IMAD.SHL.U32 R3, R5, 0x10, RZ ;  /* 0x0000001005037824 */ /* 0x000fc800078e00ff */
[----:B------:R-:W-:-:S05]  /*26f0*/  IMAD.SHL.U32 R2, R0, 0x2, RZ ;  /* 0x0000000200027824 */ /* 0x000fca00078e00ff */
[----:B------:R-:W-:-:S04]  /*2700*/  LOP3.LUT R2, R0, R2, R3, 0x96, !PT ;  /* 0x0000000200027212 */ /* 0x000fc800078e9603 */
[----:B------:R-:W-:Y:S02]  /*2710*/  LOP3.LUT R2, R2, R5, RZ, 0x3c, !PT ;  /* 0x0000000502027212 */ /* 0x000fe400078e3cff */
[----:B0-----:R-:W-:Y:S02]  /*2720*/  LOP3.LUT R6, R6, 0xaad26b49, RZ, 0x3c, !PT ;  /* 0xaad26b4906067812 */ /* 0x001fe400078e3cff */
[----:B------:R-:W-:-:S03]  /*2730*/  LOP3.LUT R7, R7, 0xf7dcefdd, RZ, 0x3c, !PT ;  /* 0xf7dcefdd07077812 */ /* 0x000fc600078e3cff */
[----:B------:R-:W-:Y:S02]  /*2740*/  IMAD R6, R6, 0x4182bed5, RZ ;  /* 0x4182bed506067824 */ /* 0x000fe400078e02ff */
[----:B------:R-:W-:-:S05]  /*2750*/  IMAD R7, R7, -0x658354e5, RZ ;  /* 0x9a7cab1b07077824 */ /* 0x000fca00078e02ff */
[----:B------:R-:W-:-:S04]  /*2760*/  IADD3 R7, PT, PT, R6, 0x64f0c9, R7 ;  /* 0x0064f0c906077810 */ /* 0x000fc80007ffe007 */
[----:B------:R-:W-:Y:S02]  /*2770*/  IADD3 R0, PT, PT, R7, 0x587c5, R2 ;  /* 0x000587c507007810 */ /* 0x000fe40007ffe002 */
[----:B------:R-:W-:Y:S02]  /*2780*/  SHF.R.S32.HI R7, RZ, 0x1f, R10 ;  /* 0x0000001fff077819 */ /* 0x000fe4000001140a */
[----:B-1----:R-:W-:Y:S01]  /*2790*/  LEA R2, P0, R10, UR4, 0x2 ;  /* 0x000000040a027c11 */ /* 0x002fe2000f8010ff */
[----:B------:R-:W-:-:S05]  /*27a0*/  IMAD.HI.U32 R3, R0, 0x10624dd3, RZ ;  /* 0x10624dd300037827 */ /* 0x000fca00078e00ff */
[----:B------:R-:W-:Y:S02]  /*27b0*/  SHF.R.U32.HI R5, RZ, 0x5, R3 ;  /* 0x00000005ff057819 */ /* 0x000fe40000011603 */
[----:B------:R-:W-:-:S03]  /*27c0*/  LEA.HI.X R3, R10, UR5, R7, 0x2, P0 ;  /* 0x000000050a037c11 */ /* 0x000fc600080f1407 */
[----:B------:R-:W-:-:S05]  /*27d0*/  IMAD R5, R5, -0x1f4, R0 ;  /* 0xfffffe0c05057824 */ /* 0x000fca00078e0200 */
[----:B------:R-:W-:Y:S01]  /*27e0*/  STG.E desc[UR6][R2.64], R5 ;  /* 0x0000000502007986 */ /* 0x000fe2000c101906 */
[----:B------:R-:W-:Y:S05]  /*27f0*/  EXIT ;  /* 0x000000000000794d */ /* 0x000fea0003800000 */
.L_x_12:
        /* <DEDUP_REMOVED lines=16> */
.L_x_14:


//--------------------- .nv.global.init           --------------------------
	.section	.nv.global.init,"aw",@progbits
	.align	4
.nv.global.init:
	.type		mrg32k3aM1SubSeq,@object
	.size		mrg32k3aM1SubSeq,(mrg32k3aM2SubSeq - mrg32k3aM1SubSeq)
mrg32k3aM1SubSeq:
        /*0000*/ 	.byte	0x0b, 0xcc, 0xee, 0x04, 0x73, 0x29, 0x8b, 0x6f, 0xf6, 0x53, 0x03, 0xf6, 0x23, 0xf6, 0xea, 0xda
        /* <DEDUP_REMOVED lines=125> */
	.type		mrg32k3aM2SubSeq,@object
	.size		mrg32k3aM2SubSeq,(mrg32k3aM1 - mrg32k3aM2SubSeq)
mrg32k3aM2SubSeq:
        /* <DEDUP_REMOVED lines=126> */
	.type		mrg32k3aM1,@object
	.size		mrg32k3aM1,(mrg32k3aM1Seq - mrg32k3aM1)
mrg32k3aM1:
        /* <DEDUP_REMOVED lines=144> */
	.type		mrg32k3aM1Seq,@object
	.size		mrg32k3aM1Seq,(mrg32k3aM2 - mrg32k3aM1Seq)
mrg32k3aM1Seq:
        /* <DEDUP_REMOVED lines=144> */
	.type		mrg32k3aM2,@object
	.size		mrg32k3aM2,(mrg32k3aM2Seq - mrg32k3aM2)
mrg32k3aM2:
        /* <DEDUP_REMOVED lines=144> */
	.type		mrg32k3aM2Seq,@object
	.size		mrg32k3aM2Seq,(precalc_xorwow_matrix - mrg32k3aM2Seq)
mrg32k3aM2Seq:
        /* <DEDUP_REMOVED lines=144> */
	.type		precalc_xorwow_matrix,@object
	.size		precalc_xorwow_matrix,(precalc_xorwow_offset_matrix - precalc_xorwow_matrix)
precalc_xorwow_matrix:
        /* <DEDUP_REMOVED lines=6400> */
	.type		precalc_xorwow_offset_matrix,@object
	.size		precalc_xorwow_offset_matrix,(.L_1 - precalc_xorwow_offset_matrix)
precalc_xorwow_offset_matrix:
        /* <DEDUP_REMOVED lines=6400> */
.L_1:


//--------------------- .nv.shared.reserved.0     --------------------------
	.section	.nv.shared.reserved.0,"aw",@nobits
	.weak		__nv_reservedSMEM_offset_0_alias
	.size		__nv_reservedSMEM_offset_0_alias, 0, 64
	.other		__nv_reservedSMEM_offset_0_alias,@"STO_CUDA_RESERVED_SHARED STV_DEFAULT"
__nv_reservedSMEM_offset_0_alias:
	.zero		0
	.zero		64


//--------------------- .nv.global                --------------------------
	.section	.nv.global,"aw",@nobits
	.align	4
.nv.global:
	.type		dev_randNums,@object
	.size		dev_randNums,(.L_9 - dev_randNums)
dev_randNums:
	.zero		40
.L_9:


//--------------------- .nv.constant0._Z11evenOddSortv --------------------------
	.section	.nv.constant0._Z11evenOddSortv,"a",@progbits
	.sectionflags	@""
	.align	4
.nv.constant0._Z11evenOddSortv:
	.zero		896


//--------------------- .nv.constant0._Z21generateRandomNumbersm --------------------------
	.section	.nv.constant0._Z21generateRandomNumbersm,"a",@progbits
	.sectionflags	@""
	.align	4
.nv.constant0._Z21generateRandomNumbersm:
	.zero		904


//--------------------- SYMBOLS --------------------------

	.type		.nv.reservedSmem.offset0,@object
	.size		.nv.reservedSmem.offset0,0x4
